	.target	sm_100a

	.elftype	@"ET_EXEC"


//--------------------- .note.nv.tkinfo           --------------------------
	.section	.note.nv.tkinfo,"",@"SHT_NOTE"
	.sectionflags	@"SHF_NOTE_NV_TKINFO"
	.tkinfo
        /*0018*/ 	.word	0x00000002
        /*0030*/ 	.string	""
        /*0030*/ 	.string	"ptxas"
        /*0030*/ 	.string	"Cuda compilation tools, release 13.0, V13.0.88"
        /*0030*/ 	.string	"Build cuda_13.0.r13.0/compiler.36424714_0"
        /*0030*/ 	.string	"-arch sm_100a -m 64 "



//--------------------- .note.nv.cuinfo           --------------------------
	.section	.note.nv.cuinfo,"",@"SHT_NOTE"
	.sectionflags	@"SHF_NOTE_NV_CUINFO"
        /*0018*/ 	.short	0x0002
        /*001a*/ 	.short	0x0064
        /*001c*/ 	.short	0x0082
	.zero		2


//--------------------- .nv.info                  --------------------------
	.section	.nv.info,"",@"SHT_CUDA_INFO"
	.align	4


	//----- nvinfo : EIATTR_REGCOUNT
	.align		4
        /*0000*/ 	.byte	0x04, 0x2f
        /*0002*/ 	.short	(.L_12 - .L_11)
	.align		4
.L_11:
        /*0004*/ 	.word	index@(_ZN7cutlass13device_kernelIN5flash11enable_sm90INS1_16FlashAttnFwdSm90INS1_25CollectiveMainloopFwdSm90ILi2EN4cute5tupleIJNS5_1CILi1EEES8_S8_EEENS6_IJNS7_ILi128EEENS7_ILi96EEENS7_ILi64EEEEEELi256ENS_10bfloat16_tEfNS_4arch4Sm90ELb1ELb0ELb0ELb1ELb0ELb1ELb1ELb1ELb0ELb0ELb0ELb0EEENS1_21CollectiveEpilogueFwdINS6_IJSA_NS7_ILi256EEESB_EEES9_SE_SG_Li256ELb1ELb0ELb0ELb0EEENS1_36VarlenDynamicPersistentTileSchedulerILi128ELi96ELi256ELi32ELb0ELb0ELb1ELb1ELb1ELb1EEEEEEEEEvNT_6ParamsE)
        /*0008*/ 	.word	0x00000004


	//----- nvinfo : EIATTR_FRAME_SIZE
	.align		4
.L_12:
        /*000c*/ 	.byte	0x04, 0x11
        /*000e*/ 	.short	(.L_14 - .L_13)
	.align		4
.L_13:
        /*0010*/ 	.word	index@(_ZN7cutlass13device_kernelIN5flash11enable_sm90INS1_16FlashAttnFwdSm90INS1_25CollectiveMainloopFwdSm90ILi2EN4cute5tupleIJNS5_1CILi1EEES8_S8_EEENS6_IJNS7_ILi128EEENS7_ILi96EEENS7_ILi64EEEEEELi256ENS_10bfloat16_tEfNS_4arch4Sm90ELb1ELb0ELb0ELb1ELb0ELb1ELb1ELb1ELb0ELb0ELb0ELb0EEENS1_21CollectiveEpilogueFwdINS6_IJSA_NS7_ILi256EEESB_EEES9_SE_SG_Li256ELb1ELb0ELb0ELb0EEENS1_36VarlenDynamicPersistentTileSchedulerILi128ELi96ELi256ELi32ELb0ELb0ELb1ELb1ELb1ELb1EEEEEEEEEvNT_6ParamsE)
        /*0014*/ 	.word	0x00000000


	//----- nvinfo : EIATTR_REGCOUNT
	.align		4
.L_14:
        /*0018*/ 	.byte	0x04, 0x2f
        /*001a*/ 	.short	(.L_16 - .L_15)
	.align		4
.L_15:
        /*001c*/ 	.word	index@(_ZN7cutlass13device_kernelIN5flash11enable_sm90INS1_16FlashAttnFwdSm90INS1_25CollectiveMainloopFwdSm90ILi2EN4cute5tupleIJNS5_1CILi1EEES8_S8_EEENS6_IJNS7_ILi128EEENS7_ILi96EEENS7_ILi64EEEEEELi256ENS_10bfloat16_tEfNS_4arch4Sm90ELb1ELb0ELb0ELb1ELb0ELb0ELb1ELb1ELb0ELb0ELb0ELb0EEENS1_21CollectiveEpilogueFwdINS6_IJSA_NS7_ILi256EEESB_EEES9_SE_SG_Li256ELb1ELb0ELb0ELb0EEENS1_36VarlenDynamicPersistentTileSchedulerILi128ELi96ELi256ELi32ELb0ELb0ELb1ELb1ELb1ELb1EEEEEEEEEvNT_6ParamsE)
        /*0020*/ 	.word	0x00000004


	//----- nvinfo : EIATTR_FRAME_SIZE
	.align		4
.L_16:
        /*0024*/ 	.byte	0x04, 0x11
        /*0026*/ 	.short	(.L_18 - .L_17)
	.align		4
.L_17:
        /*0028*/ 	.word	index@(_ZN7cutlass13device_kernelIN5flash11enable_sm90INS1_16FlashAttnFwdSm90INS1_25CollectiveMainloopFwdSm90ILi2EN4cute5tupleIJNS5_1CILi1EEES8_S8_EEENS6_IJNS7_ILi128EEENS7_ILi96EEENS7_ILi64EEEEEELi256ENS_10bfloat16_tEfNS_4arch4Sm90ELb1ELb0ELb0ELb1ELb0ELb0ELb1ELb1ELb0ELb0ELb0ELb0EEENS1_21CollectiveEpilogueFwdINS6_IJSA_NS7_ILi256EEESB_EEES9_SE_SG_Li256ELb1ELb0ELb0ELb0EEENS1_36VarlenDynamicPersistentTileSchedulerILi128ELi96ELi256ELi32ELb0ELb0ELb1ELb1ELb1ELb1EEEEEEEEEvNT_6ParamsE)
        /*002c*/ 	.word	0x00000000


	//----- nvinfo : EIATTR_REGCOUNT
	.align		4
.L_18:
        /*0030*/ 	.byte	0x04, 0x2f
        /*0032*/ 	.short	(.L_20 - .L_19)
	.align		4
.L_19:
        /*0034*/ 	.word	index@(_ZN7cutlass13device_kernelIN5flash11enable_sm90INS1_16FlashAttnFwdSm90INS1_25CollectiveMainloopFwdSm90ILi2EN4cute5tupleIJNS5_1CILi1EEES8_S8_EEENS6_IJNS7_ILi128EEENS7_ILi96EEENS7_ILi64EEEEEELi256ENS_10bfloat16_tEfNS_4arch4Sm90ELb1ELb0ELb0ELb1ELb0ELb1ELb0ELb1ELb0ELb0ELb0ELb0EEENS1_21CollectiveEpilogueFwdINS6_IJSA_NS7_ILi256EEESB_EEES9_SE_SG_Li256ELb1ELb0ELb0ELb0EEENS1_36VarlenDynamicPersistentTileSchedulerILi128ELi96ELi256ELi32ELb0ELb0ELb1ELb1ELb1ELb1EEEEEEEEEvNT_6ParamsE)
        /*0038*/ 	.word	0x00000004


	//----- nvinfo : EIATTR_FRAME_SIZE
	.align		4
.L_20:
        /*003c*/ 	.byte	0x04, 0x11
        /*003e*/ 	.short	(.L_22 - .L_21)
	.align		4
.L_21:
        /*0040*/ 	.word	index@(_ZN7cutlass13device_kernelIN5flash11enable_sm90INS1_16FlashAttnFwdSm90INS1_25CollectiveMainloopFwdSm90ILi2EN4cute5tupleIJNS5_1CILi1EEES8_S8_EEENS6_IJNS7_ILi128EEENS7_ILi96EEENS7_ILi64EEEEEELi256ENS_10bfloat16_tEfNS_4arch4Sm90ELb1ELb0ELb0ELb1ELb0ELb1ELb0ELb1ELb0ELb0ELb0ELb0EEENS1_21CollectiveEpilogueFwdINS6_IJSA_NS7_ILi256EEESB_EEES9_SE_SG_Li256ELb1ELb0ELb0ELb0EEENS1_36VarlenDynamicPersistentTileSchedulerILi128ELi96ELi256ELi32ELb0ELb0ELb1ELb1ELb1ELb1EEEEEEEEEvNT_6ParamsE)
        /*0044*/ 	.word	0x00000000


	//----- nvinfo : EIATTR_REGCOUNT
	.align		4
.L_22:
        /*0048*/ 	.byte	0x04, 0x2f
        /*004a*/ 	.short	(.L_24 - .L_23)
	.align		4
.L_23:
        /*004c*/ 	.word	index@(_ZN7cutlass13device_kernelIN5flash11enable_sm90INS1_16FlashAttnFwdSm90INS1_25CollectiveMainloopFwdSm90ILi2EN4cute5tupleIJNS5_1CILi1EEES8_S8_EEENS6_IJNS7_ILi128EEENS7_ILi96EEENS7_ILi64EEEEEELi256ENS_10bfloat16_tEfNS_4arch4Sm90ELb1ELb0ELb0ELb1ELb0ELb0ELb0ELb1ELb0ELb0ELb0ELb0EEENS1_21CollectiveEpilogueFwdINS6_IJSA_NS7_ILi256EEESB_EEES9_SE_SG_Li256ELb1ELb0ELb0ELb0EEENS1_36VarlenDynamicPersistentTileSchedulerILi128ELi96ELi256ELi32ELb0ELb0ELb1ELb1ELb1ELb1EEEEEEEEEvNT_6ParamsE)
        /*0050*/ 	.word	0x00000004


	//----- nvinfo : EIATTR_FRAME_SIZE
	.align		4
.L_24:
        /*0054*/ 	.byte	0x04, 0x11
        /*0056*/ 	.short	(.L_26 - .L_25)
	.align		4
.L_25:
        /*0058*/ 	.word	index@(_ZN7cutlass13device_kernelIN5flash11enable_sm90INS1_16FlashAttnFwdSm90INS1_25CollectiveMainloopFwdSm90ILi2EN4cute5tupleIJNS5_1CILi1EEES8_S8_EEENS6_IJNS7_ILi128EEENS7_ILi96EEENS7_ILi64EEEEEELi256ENS_10bfloat16_tEfNS_4arch4Sm90ELb1ELb0ELb0ELb1ELb0ELb0ELb0ELb1ELb0ELb0ELb0ELb0EEENS1_21CollectiveEpilogueFwdINS6_IJSA_NS7_ILi256EEESB_EEES9_SE_SG_Li256ELb1ELb0ELb0ELb0EEENS1_36VarlenDynamicPersistentTileSchedulerILi128ELi96ELi256ELi32ELb0ELb0ELb1ELb1ELb1ELb1EEEEEEEEEvNT_6ParamsE)
        /*005c*/ 	.word	0x00000000


	//----- nvinfo : EIATTR_REGCOUNT
	.align		4
.L_26:
        /*0060*/ 	.byte	0x04, 0x2f
        /*0062*/ 	.short	(.L_28 - .L_27)
	.align		4
.L_27:
        /*0064*/ 	.word	index@(_ZN7cutlass13device_kernelIN5flash11enable_sm90INS1_16FlashAttnFwdSm90INS1_25CollectiveMainloopFwdSm90ILi2EN4cute5tupleIJNS5_1CILi1EEES8_S8_EEENS6_IJNS7_ILi128EEENS7_ILi96EEENS7_ILi64EEEEEELi256ENS_10bfloat16_tEfNS_4arch4Sm90ELb1ELb0ELb0ELb0ELb0ELb0ELb1ELb1ELb0ELb0ELb0ELb0EEENS1_21CollectiveEpilogueFwdINS6_IJSA_NS7_ILi256EEESB_EEES9_SE_SG_Li256ELb0ELb0ELb0ELb0EEENS1_30DynamicPersistentTileSchedulerILi256ELi32ELb0ELb0ELb1EEEEEEEEEvNT_6ParamsE)
        /*0068*/ 	.word	0x00000004


	//----- nvinfo : EIATTR_FRAME_SIZE
	.align		4
.L_28:
        /*006c*/ 	.byte	0x04, 0x11
        /*006e*/ 	.short	(.L_30 - .L_29)
	.align		4
.L_29:
        /*0070*/ 	.word	index@(_ZN7cutlass13device_kernelIN5flash11enable_sm90INS1_16FlashAttnFwdSm90INS1_25CollectiveMainloopFwdSm90ILi2EN4cute5tupleIJNS5_1CILi1EEES8_S8_EEENS6_IJNS7_ILi128EEENS7_ILi96EEENS7_ILi64EEEEEELi256ENS_10bfloat16_tEfNS_4arch4Sm90ELb1ELb0ELb0ELb0ELb0ELb0ELb1ELb1ELb0ELb0ELb0ELb0EEENS1_21CollectiveEpilogueFwdINS6_IJSA_NS7_ILi256EEESB_EEES9_SE_SG_Li256ELb0ELb0ELb0ELb0EEENS1_30DynamicPersistentTileSchedulerILi256ELi32ELb0ELb0ELb1EEEEEEEEEvNT_6ParamsE)
        /*0074*/ 	.word	0x00000000


	//----- nvinfo : EIATTR_REGCOUNT
	.align		4
.L_30:
        /*0078*/ 	.byte	0x04, 0x2f
        /*007a*/ 	.short	(.L_32 - .L_31)
	.align		4
.L_31:
        /*007c*/ 	.word	index@(_ZN7cutlass13device_kernelIN5flash11enable_sm90INS1_16FlashAttnFwdSm90INS1_25CollectiveMainloopFwdSm90ILi2EN4cute5tupleIJNS5_1CILi1EEES8_S8_EEENS6_IJNS7_ILi128EEENS7_ILi96EEENS7_ILi64EEEEEELi256ENS_10bfloat16_tEfNS_4arch4Sm90ELb1ELb0ELb0ELb0ELb0ELb0ELb0ELb1ELb0ELb0ELb0ELb0EEENS1_21CollectiveEpilogueFwdINS6_IJSA_NS7_ILi256EEESB_EEES9_SE_SG_Li256ELb0ELb0ELb0ELb0EEENS1_30DynamicPersistentTileSchedulerILi256ELi32ELb0ELb0ELb1EEEEEEEEEvNT_6ParamsE)
        /*0080*/ 	.word	0x00000004


	//----- nvinfo : EIATTR_FRAME_SIZE
	.align		4
.L_32:
        /*0084*/ 	.byte	0x04, 0x11
        /*0086*/ 	.short	(.L_34 - .L_33)
	.align		4
.L_33:
        /*0088*/ 	.word	index@(_ZN7cutlass13device_kernelIN5flash11enable_sm90INS1_16FlashAttnFwdSm90INS1_25CollectiveMainloopFwdSm90ILi2EN4cute5tupleIJNS5_1CILi1EEES8_S8_EEENS6_IJNS7_ILi128EEENS7_ILi96EEENS7_ILi64EEEEEELi256ENS_10bfloat16_tEfNS_4arch4Sm90ELb1ELb0ELb0ELb0ELb0ELb0ELb0ELb1ELb0ELb0ELb0ELb0EEENS1_21CollectiveEpilogueFwdINS6_IJSA_NS7_ILi256EEESB_EEES9_SE_SG_Li256ELb0ELb0ELb0ELb0EEENS1_30DynamicPersistentTileSchedulerILi256ELi32ELb0ELb0ELb1EEEEEEEEEvNT_6ParamsE)
        /*008c*/ 	.word	0x00000000


	//----- nvinfo : EIATTR_REGCOUNT
	.align		4
.L_34:
        /*0090*/ 	.byte	0x04, 0x2f
        /*0092*/ 	.short	(.L_36 - .L_35)
	.align		4
.L_35:
        /*0094*/ 	.word	index@(_ZN7cutlass13device_kernelIN5flash11enable_sm90INS1_16FlashAttnFwdSm90INS1_25CollectiveMainloopFwdSm90ILi2EN4cute5tupleIJNS5_1CILi1EEES8_S8_EEENS6_IJNS7_ILi128EEENS7_ILi96EEENS7_ILi64EEEEEELi256ENS_10bfloat16_tEfNS_4arch4Sm90ELb0ELb1ELb0ELb1ELb0ELb1ELb1ELb1ELb0ELb0ELb0ELb0EEENS1_21CollectiveEpilogueFwdINS6_IJSA_NS7_ILi256EEESB_EEES9_SE_SG_Li256ELb1ELb0ELb0ELb0EEENS1_36VarlenDynamicPersistentTileSchedulerILi128ELi96ELi256ELi32ELb0ELb0ELb1ELb1ELb0ELb1EEEEEEEEEvNT_6ParamsE)
        /*0098*/ 	.word	0x00000004


	//----- nvinfo : EIATTR_FRAME_SIZE
	.align		4
.L_36:
        /*009c*/ 	.byte	0x04, 0x11
        /*009e*/ 	.short	(.L_38 - .L_37)
	.align		4
.L_37:
        /*00a0*/ 	.word	index@(_ZN7cutlass13device_kernelIN5flash11enable_sm90INS1_16FlashAttnFwdSm90INS1_25CollectiveMainloopFwdSm90ILi2EN4cute5tupleIJNS5_1CILi1EEES8_S8_EEENS6_IJNS7_ILi128EEENS7_ILi96EEENS7_ILi64EEEEEELi256ENS_10bfloat16_tEfNS_4arch4Sm90ELb0ELb1ELb0ELb1ELb0ELb1ELb1ELb1ELb0ELb0ELb0ELb0EEENS1_21CollectiveEpilogueFwdINS6_IJSA_NS7_ILi256EEESB_EEES9_SE_SG_Li256ELb1ELb0ELb0ELb0EEENS1_36VarlenDynamicPersistentTileSchedulerILi128ELi96ELi256ELi32ELb0ELb0ELb1ELb1ELb0ELb1EEEEEEEEEvNT_6ParamsE)
        /*00a4*/ 	.word	0x00000000


	//----- nvinfo : EIATTR_REGCOUNT
	.align		4
.L_38:
        /*00a8*/ 	.byte	0x04, 0x2f
        /*00aa*/ 	.short	(.L_40 - .L_39)
	.align		4
.L_39:
        /*00ac*/ 	.word	index@(_ZN7cutlass13device_kernelIN5flash11enable_sm90INS1_16FlashAttnFwdSm90INS1_25CollectiveMainloopFwdSm90ILi2EN4cute5tupleIJNS5_1CILi1EEES8_S8_EEENS6_IJNS7_ILi128EEENS7_ILi96EEENS7_ILi64EEEEEELi256ENS_10bfloat16_tEfNS_4arch4Sm90ELb0ELb1ELb0ELb1ELb0ELb0ELb1ELb1ELb0ELb0ELb0ELb0EEENS1_21CollectiveEpilogueFwdINS6_IJSA_NS7_ILi256EEESB_EEES9_SE_SG_Li256ELb1ELb0ELb0ELb0EEENS1_36VarlenDynamicPersistentTileSchedulerILi128ELi96ELi256ELi32ELb0ELb0ELb1ELb1ELb0ELb1EEEEEEEEEvNT_6ParamsE)
        /*00b0*/ 	.word	0x00000004


	//----- nvinfo : EIATTR_FRAME_SIZE
	.align		4
.L_40:
        /*00b4*/ 	.byte	0x04, 0x11
        /*00b6*/ 	.short	(.L_42 - .L_41)
	.align		4
.L_41:
        /*00b8*/ 	.word	index@(_ZN7cutlass13device_kernelIN5flash11enable_sm90INS1_16FlashAttnFwdSm90INS1_25CollectiveMainloopFwdSm90ILi2EN4cute5tupleIJNS5_1CILi1EEES8_S8_EEENS6_IJNS7_ILi128EEENS7_ILi96EEENS7_ILi64EEEEEELi256ENS_10bfloat16_tEfNS_4arch4Sm90ELb0ELb1ELb0ELb1ELb0ELb0ELb1ELb1ELb0ELb0ELb0ELb0EEENS1_21CollectiveEpilogueFwdINS6_IJSA_NS7_ILi256EEESB_EEES9_SE_SG_Li256ELb1ELb0ELb0ELb0EEENS1_36VarlenDynamicPersistentTileSchedulerILi128ELi96ELi256ELi32ELb0ELb0ELb1ELb1ELb0ELb1EEEEEEEEEvNT_6ParamsE)
        /*00bc*/ 	.word	0x00000000


	//----- nvinfo : EIATTR_REGCOUNT
	.align		4
.L_42:
        /*00c0*/ 	.byte	0x04, 0x2f
        /*00c2*/ 	.short	(.L_44 - .L_43)
	.align		4
.L_43:
        /*00c4*/ 	.word	index@(_ZN7cutlass13device_kernelIN5flash11enable_sm90INS1_16FlashAttnFwdSm90INS1_25CollectiveMainloopFwdSm90ILi2EN4cute5tupleIJNS5_1CILi1EEES8_S8_EEENS6_IJNS7_ILi128EEENS7_ILi96EEENS7_ILi64EEEEEELi256ENS_10bfloat16_tEfNS_4arch4Sm90ELb0ELb1ELb0ELb1ELb0ELb1ELb0ELb1ELb0ELb0ELb0ELb0EEENS1_21CollectiveEpilogueFwdINS6_IJSA_NS7_ILi256EEESB_EEES9_SE_SG_Li256ELb1ELb0ELb0ELb0EEENS1_36VarlenDynamicPersistentTileSchedulerILi128ELi96ELi256ELi32ELb0ELb0ELb1ELb1ELb0ELb1EEEEEEEEEvNT_6ParamsE)
        /*00c8*/ 	.word	0x00000004


	//----- nvinfo : EIATTR_FRAME_SIZE
	.align		4
.L_44:
        /*00cc*/ 	.byte	0x04, 0x11
        /*00ce*/ 	.short	(.L_46 - .L_45)
	.align		4
.L_45:
        /*00d0*/ 	.word	index@(_ZN7cutlass13device_kernelIN5flash11enable_sm90INS1_16FlashAttnFwdSm90INS1_25CollectiveMainloopFwdSm90ILi2EN4cute5tupleIJNS5_1CILi1EEES8_S8_EEENS6_IJNS7_ILi128EEENS7_ILi96EEENS7_ILi64EEEEEELi256ENS_10bfloat16_tEfNS_4arch4Sm90ELb0ELb1ELb0ELb1ELb0ELb1ELb0ELb1ELb0ELb0ELb0ELb0EEENS1_21CollectiveEpilogueFwdINS6_IJSA_NS7_ILi256EEESB_EEES9_SE_SG_Li256ELb1ELb0ELb0ELb0EEENS1_36VarlenDynamicPersistentTileSchedulerILi128ELi96ELi256ELi32ELb0ELb0ELb1ELb1ELb0ELb1EEEEEEEEEvNT_6ParamsE)
        /*00d4*/ 	.word	0x00000000


	//----- nvinfo : EIATTR_REGCOUNT
	.align		4
.L_46:
        /*00d8*/ 	.byte	0x04, 0x2f
        /*00da*/ 	.short	(.L_48 - .L_47)
	.align		4
.L_47:
        /*00dc*/ 	.word	index@(_ZN7cutlass13device_kernelIN5flash11enable_sm90INS1_16FlashAttnFwdSm90INS1_25CollectiveMainloopFwdSm90ILi2EN4cute5tupleIJNS5_1CILi1EEES8_S8_EEENS6_IJNS7_ILi128EEENS7_ILi96EEENS7_ILi64EEEEEELi256ENS_10bfloat16_tEfNS_4arch4Sm90ELb0ELb1ELb0ELb1ELb0ELb0ELb0ELb1ELb0ELb0ELb0ELb0EEENS1_21CollectiveEpilogueFwdINS6_IJSA_NS7_ILi256EEESB_EEES9_SE_SG_Li256ELb1ELb0ELb0ELb0EEENS1_36VarlenDynamicPersistentTileSchedulerILi128ELi96ELi256ELi32ELb0ELb0ELb1ELb1ELb0ELb1EEEEEEEEEvNT_6ParamsE)
        /*00e0*/ 	.word	0x00000004


	//----- nvinfo : EIATTR_FRAME_SIZE
	.align		4
.L_48:
        /*00e4*/ 	.byte	0x04, 0x11
        /*00e6*/ 	.short	(.L_50 - .L_49)
	.align		4
.L_49:
        /*00e8*/ 	.word	index@(_ZN7cutlass13device_kernelIN5flash11enable_sm90INS1_16FlashAttnFwdSm90INS1_25CollectiveMainloopFwdSm90ILi2EN4cute5tupleIJNS5_1CILi1EEES8_S8_EEENS6_IJNS7_ILi128EEENS7_ILi96EEENS7_ILi64EEEEEELi256ENS_10bfloat16_tEfNS_4arch4Sm90ELb0ELb1ELb0ELb1ELb0ELb0ELb0ELb1ELb0ELb0ELb0ELb0EEENS1_21CollectiveEpilogueFwdINS6_IJSA_NS7_ILi256EEESB_EEES9_SE_SG_Li256ELb1ELb0ELb0ELb0EEENS1_36VarlenDynamicPersistentTileSchedulerILi128ELi96ELi256ELi32ELb0ELb0ELb1ELb1ELb0ELb1EEEEEEEEEvNT_6ParamsE)
        /*00ec*/ 	.word	0x00000000


	//----- nvinfo : EIATTR_REGCOUNT
	.align		4
.L_50:
        /*00f0*/ 	.byte	0x04, 0x2f
        /*00f2*/ 	.short	(.L_52 - .L_51)
	.align		4
.L_51:
        /*00f4*/ 	.word	index@(_ZN7cutlass13device_kernelIN5flash11enable_sm90INS1_16FlashAttnFwdSm90INS1_25CollectiveMainloopFwdSm90ILi2EN4cute5tupleIJNS5_1CILi1EEES8_S8_EEENS6_IJNS7_ILi128EEENS7_ILi96EEENS7_ILi64EEEEEELi256ENS_10bfloat16_tEfNS_4arch4Sm90ELb0ELb1ELb0ELb0ELb0ELb0ELb1ELb1ELb0ELb0ELb0ELb0EEENS1_21CollectiveEpilogueFwdINS6_IJSA_NS7_ILi256EEESB_EEES9_SE_SG_Li256ELb0ELb0ELb0ELb0EEENS1_30DynamicPersistentTileSchedulerILi256ELi32ELb0ELb0ELb1EEEEEEEEEvNT_6ParamsE)
        /*00f8*/ 	.word	0x00000004


	//----- nvinfo : EIATTR_FRAME_SIZE
	.align		4
.L_52:
        /*00fc*/ 	.byte	0x04, 0x11
        /*00fe*/ 	.short	(.L_54 - .L_53)
	.align		4
.L_53:
        /*0100*/ 	.word	index@(_ZN7cutlass13device_kernelIN5flash11enable_sm90INS1_16FlashAttnFwdSm90INS1_25CollectiveMainloopFwdSm90ILi2EN4cute5tupleIJNS5_1CILi1EEES8_S8_EEENS6_IJNS7_ILi128EEENS7_ILi96EEENS7_ILi64EEEEEELi256ENS_10bfloat16_tEfNS_4arch4Sm90ELb0ELb1ELb0ELb0ELb0ELb0ELb1ELb1ELb0ELb0ELb0ELb0EEENS1_21CollectiveEpilogueFwdINS6_IJSA_NS7_ILi256EEESB_EEES9_SE_SG_Li256ELb0ELb0ELb0ELb0EEENS1_30DynamicPersistentTileSchedulerILi256ELi32ELb0ELb0ELb1EEEEEEEEEvNT_6ParamsE)
        /*0104*/ 	.word	0x00000000


	//----- nvinfo : EIATTR_REGCOUNT
	.align		4
.L_54:
        /*0108*/ 	.byte	0x04, 0x2f
        /*010a*/ 	.short	(.L_56 - .L_55)
	.align		4
.L_55:
        /*010c*/ 	.word	index@(_ZN7cutlass13device_kernelIN5flash11enable_sm90INS1_16FlashAttnFwdSm90INS1_25CollectiveMainloopFwdSm90ILi2EN4cute5tupleIJNS5_1CILi1EEES8_S8_EEENS6_IJNS7_ILi128EEENS7_ILi96EEENS7_ILi64EEEEEELi256ENS_10bfloat16_tEfNS_4arch4Sm90ELb0ELb1ELb0ELb0ELb0ELb0ELb0ELb1ELb0ELb0ELb0ELb0EEENS1_21CollectiveEpilogueFwdINS6_IJSA_NS7_ILi256EEESB_EEES9_SE_SG_Li256ELb0ELb0ELb0ELb0EEENS1_30DynamicPersistentTileSchedulerILi256ELi32ELb0ELb0ELb1EEEEEEEEEvNT_6ParamsE)
        /*0110*/ 	.word	0x00000004


	//----- nvinfo : EIATTR_FRAME_SIZE
	.align		4
.L_56:
        /*0114*/ 	.byte	0x04, 0x11
        /*0116*/ 	.short	(.L_58 - .L_57)
	.align		4
.L_57:
        /*0118*/ 	.word	index@(_ZN7cutlass13device_kernelIN5flash11enable_sm90INS1_16FlashAttnFwdSm90INS1_25CollectiveMainloopFwdSm90ILi2EN4cute5tupleIJNS5_1CILi1EEES8_S8_EEENS6_IJNS7_ILi128EEENS7_ILi96EEENS7_ILi64EEEEEELi256ENS_10bfloat16_tEfNS_4arch4Sm90ELb0ELb1ELb0ELb0ELb0ELb0ELb0ELb1ELb0ELb0ELb0ELb0EEENS1_21CollectiveEpilogueFwdINS6_IJSA_NS7_ILi256EEESB_EEES9_SE_SG_Li256ELb0ELb0ELb0ELb0EEENS1_30DynamicPersistentTileSchedulerILi256ELi32ELb0ELb0ELb1EEEEEEEEEvNT_6ParamsE)
        /*011c*/ 	.word	0x00000000


	//----- nvinfo : EIATTR_REGCOUNT
	.align		4
.L_58:
        /*0120*/ 	.byte	0x04, 0x2f
        /*0122*/ 	.short	(.L_60 - .L_59)
	.align		4
.L_59:
        /*0124*/ 	.word	index@(_ZN7cutlass13device_kernelIN5flash11enable_sm90INS1_16FlashAttnFwdSm90INS1_25CollectiveMainloopFwdSm90ILi2EN4cute5tupleIJNS5_1CILi1EEES8_S8_EEENS6_IJNS7_ILi128EEENS7_ILi96EEENS7_ILi64EEEEEELi256ENS_10bfloat16_tEfNS_4arch4Sm90ELb0ELb0ELb0ELb1ELb0ELb1ELb1ELb1ELb0ELb0ELb0ELb0EEENS1_21CollectiveEpilogueFwdINS6_IJSA_NS7_ILi256EEESB_EEES9_SE_SG_Li256ELb1ELb0ELb0ELb0EEENS1_36VarlenDynamicPersistentTileSchedulerILi128ELi96ELi256ELi32ELb0ELb0ELb1ELb0ELb1ELb1EEEEEEEEEvNT_6ParamsE)
        /*0128*/ 	.word	0x00000004


	//----- nvinfo : EIATTR_FRAME_SIZE
	.align		4
.L_60:
        /*012c*/ 	.byte	0x04, 0x11
        /*012e*/ 	.short	(.L_62 - .L_61)
	.align		4
.L_61:
        /*0130*/ 	.word	index@(_ZN7cutlass13device_kernelIN5flash11enable_sm90INS1_16FlashAttnFwdSm90INS1_25CollectiveMainloopFwdSm90ILi2EN4cute5tupleIJNS5_1CILi1EEES8_S8_EEENS6_IJNS7_ILi128EEENS7_ILi96EEENS7_ILi64EEEEEELi256ENS_10bfloat16_tEfNS_4arch4Sm90ELb0ELb0ELb0ELb1ELb0ELb1ELb1ELb1ELb0ELb0ELb0ELb0EEENS1_21CollectiveEpilogueFwdINS6_IJSA_NS7_ILi256EEESB_EEES9_SE_SG_Li256ELb1ELb0ELb0ELb0EEENS1_36VarlenDynamicPersistentTileSchedulerILi128ELi96ELi256ELi32ELb0ELb0ELb1ELb0ELb1ELb1EEEEEEEEEvNT_6ParamsE)
        /*0134*/ 	.word	0x00000000


	//----- nvinfo : EIATTR_REGCOUNT
	.align		4
.L_62:
        /*0138*/ 	.byte	0x04, 0x2f
        /*013a*/ 	.short	(.L_64 - .L_63)
	.align		4
.L_63:
        /*013c*/ 	.word	index@(_ZN7cutlass13device_kernelIN5flash11enable_sm90INS1_16FlashAttnFwdSm90INS1_25CollectiveMainloopFwdSm90ILi2EN4cute5tupleIJNS5_1CILi1EEES8_S8_EEENS6_IJNS7_ILi128EEENS7_ILi96EEENS7_ILi64EEEEEELi256ENS_10bfloat16_tEfNS_4arch4Sm90ELb0ELb0ELb0ELb1ELb0ELb0ELb1ELb1ELb0ELb0ELb0ELb0EEENS1_21CollectiveEpilogueFwdINS6_IJSA_NS7_ILi256EEESB_EEES9_SE_SG_Li256ELb1ELb0ELb0ELb0EEENS1_36VarlenDynamicPersistentTileSchedulerILi128ELi96ELi256ELi32ELb0ELb0ELb1ELb0ELb1ELb1EEEEEEEEEvNT_6ParamsE)
        /*0140*/ 	.word	0x00000004


	//----- nvinfo : EIATTR_FRAME_SIZE
	.align		4
.L_64:
        /*0144*/ 	.byte	0x04, 0x11
        /*0146*/ 	.short	(.L_66 - .L_65)
	.align		4
.L_65:
        /*0148*/ 	.word	index@(_ZN7cutlass13device_kernelIN5flash11enable_sm90INS1_16FlashAttnFwdSm90INS1_25CollectiveMainloopFwdSm90ILi2EN4cute5tupleIJNS5_1CILi1EEES8_S8_EEENS6_IJNS7_ILi128EEENS7_ILi96EEENS7_ILi64EEEEEELi256ENS_10bfloat16_tEfNS_4arch4Sm90ELb0ELb0ELb0ELb1ELb0ELb0ELb1ELb1ELb0ELb0ELb0ELb0EEENS1_21CollectiveEpilogueFwdINS6_IJSA_NS7_ILi256EEESB_EEES9_SE_SG_Li256ELb1ELb0ELb0ELb0EEENS1_36VarlenDynamicPersistentTileSchedulerILi128ELi96ELi256ELi32ELb0ELb0ELb1ELb0ELb1ELb1EEEEEEEEEvNT_6ParamsE)
        /*014c*/ 	.word	0x00000000


	//----- nvinfo : EIATTR_REGCOUNT
	.align		4
.L_66:
        /*0150*/ 	.byte	0x04, 0x2f
        /*0152*/ 	.short	(.L_68 - .L_67)
	.align		4
.L_67:
        /*0154*/ 	.word	index@(_ZN7cutlass13device_kernelIN5flash11enable_sm90INS1_16FlashAttnFwdSm90INS1_25CollectiveMainloopFwdSm90ILi2EN4cute5tupleIJNS5_1CILi1EEES8_S8_EEENS6_IJNS7_ILi128EEENS7_ILi96EEENS7_ILi64EEEEEELi256ENS_10bfloat16_tEfNS_4arch4Sm90ELb0ELb0ELb0ELb1ELb0ELb1ELb0ELb1ELb0ELb0ELb0ELb0EEENS1_21CollectiveEpilogueFwdINS6_IJSA_NS7_ILi256EEESB_EEES9_SE_SG_Li256ELb1ELb0ELb0ELb0EEENS1_36VarlenDynamicPersistentTileSchedulerILi128ELi96ELi256ELi32ELb0ELb0ELb1ELb0ELb1ELb1EEEEEEEEEvNT_6ParamsE)
        /*0158*/ 	.word	0x00000004


	//----- nvinfo : EIATTR_FRAME_SIZE
	.align		4
.L_68:
        /*015c*/ 	.byte	0x04, 0x11
        /*015e*/ 	.short	(.L_70 - .L_69)
	.align		4
.L_69:
        /*0160*/ 	.word	index@(_ZN7cutlass13device_kernelIN5flash11enable_sm90INS1_16FlashAttnFwdSm90INS1_25CollectiveMainloopFwdSm90ILi2EN4cute5tupleIJNS5_1CILi1EEES8_S8_EEENS6_IJNS7_ILi128EEENS7_ILi96EEENS7_ILi64EEEEEELi256ENS_10bfloat16_tEfNS_4arch4Sm90ELb0ELb0ELb0ELb1ELb0ELb1ELb0ELb1ELb0ELb0ELb0ELb0EEENS1_21CollectiveEpilogueFwdINS6_IJSA_NS7_ILi256EEESB_EEES9_SE_SG_Li256ELb1ELb0ELb0ELb0EEENS1_36VarlenDynamicPersistentTileSchedulerILi128ELi96ELi256ELi32ELb0ELb0ELb1ELb0ELb1ELb1EEEEEEEEEvNT_6ParamsE)
        /*0164*/ 	.word	0x00000000


	//----- nvinfo : EIATTR_REGCOUNT
	.align		4
.L_70:
        /*0168*/ 	.byte	0x04, 0x2f
        /*016a*/ 	.short	(.L_72 - .L_71)
	.align		4
.L_71:
        /*016c*/ 	.word	index@(_ZN7cutlass13device_kernelIN5flash11enable_sm90INS1_16FlashAttnFwdSm90INS1_25CollectiveMainloopFwdSm90ILi2EN4cute5tupleIJNS5_1CILi1EEES8_S8_EEENS6_IJNS7_ILi128EEENS7_ILi96EEENS7_ILi64EEEEEELi256ENS_10bfloat16_tEfNS_4arch4Sm90ELb0ELb0ELb0ELb1ELb0ELb0ELb0ELb1ELb0ELb0ELb0ELb0EEENS1_21CollectiveEpilogueFwdINS6_IJSA_NS7_ILi256EEESB_EEES9_SE_SG_Li256ELb1ELb0ELb0ELb0EEENS1_36VarlenDynamicPersistentTileSchedulerILi128ELi96ELi256ELi32ELb0ELb0ELb1ELb0ELb1ELb1EEEEEEEEEvNT_6ParamsE)
        /*0170*/ 	.word	0x00000004


	//----- nvinfo : EIATTR_FRAME_SIZE
	.align		4
.L_72:
        /*0174*/ 	.byte	0x04, 0x11
        /*0176*/ 	.short	(.L_74 - .L_73)
	.align		4
.L_73:
        /*0178*/ 	.word	index@(_ZN7cutlass13device_kernelIN5flash11enable_sm90INS1_16FlashAttnFwdSm90INS1_25CollectiveMainloopFwdSm90ILi2EN4cute5tupleIJNS5_1CILi1EEES8_S8_EEENS6_IJNS7_ILi128EEENS7_ILi96EEENS7_ILi64EEEEEELi256ENS_10bfloat16_tEfNS_4arch4Sm90ELb0ELb0ELb0ELb1ELb0ELb0ELb0ELb1ELb0ELb0ELb0ELb0EEENS1_21CollectiveEpilogueFwdINS6_IJSA_NS7_ILi256EEESB_EEES9_SE_SG_Li256ELb1ELb0ELb0ELb0EEENS1_36VarlenDynamicPersistentTileSchedulerILi128ELi96ELi256ELi32ELb0ELb0ELb1ELb0ELb1ELb1EEEEEEEEEvNT_6ParamsE)
        /*017c*/ 	.word	0x00000000


	//----- nvinfo : EIATTR_REGCOUNT
	.align		4
.L_74:
        /*0180*/ 	.byte	0x04, 0x2f
        /*0182*/ 	.short	(.L_76 - .L_75)
	.align		4
.L_75:
        /*0184*/ 	.word	index@(_ZN7cutlass13device_kernelIN5flash11enable_sm90INS1_16FlashAttnFwdSm90INS1_25CollectiveMainloopFwdSm90ILi2EN4cute5tupleIJNS5_1CILi1EEES8_S8_EEENS6_IJNS7_ILi128EEENS7_ILi96EEENS7_ILi64EEEEEELi256ENS_10bfloat16_tEfNS_4arch4Sm90ELb0ELb0ELb0ELb0ELb0ELb0ELb1ELb1ELb0ELb0ELb0ELb0EEENS1_21CollectiveEpilogueFwdINS6_IJSA_NS7_ILi256EEESB_EEES9_SE_SG_Li256ELb0ELb0ELb0ELb0EEENS1_29StaticPersistentTileSchedulerILb0EEEEEEEEEvNT_6ParamsE)
        /*0188*/ 	.word	0x00000004


	//----- nvinfo : EIATTR_FRAME_SIZE
	.align		4
.L_76:
        /*018c*/ 	.byte	0x04, 0x11
        /*018e*/ 	.short	(.L_78 - .L_77)
	.align		4
.L_77:
        /*0190*/ 	.word	index@(_ZN7cutlass13device_kernelIN5flash11enable_sm90INS1_16FlashAttnFwdSm90INS1_25CollectiveMainloopFwdSm90ILi2EN4cute5tupleIJNS5_1CILi1EEES8_S8_EEENS6_IJNS7_ILi128EEENS7_ILi96EEENS7_ILi64EEEEEELi256ENS_10bfloat16_tEfNS_4arch4Sm90ELb0ELb0ELb0ELb0ELb0ELb0ELb1ELb1ELb0ELb0ELb0ELb0EEENS1_21CollectiveEpilogueFwdINS6_IJSA_NS7_ILi256EEESB_EEES9_SE_SG_Li256ELb0ELb0ELb0ELb0EEENS1_29StaticPersistentTileSchedulerILb0EEEEEEEEEvNT_6ParamsE)
        /*0194*/ 	.word	0x00000000


	//----- nvinfo : EIATTR_REGCOUNT
	.align		4
.L_78:
        /*0198*/ 	.byte	0x04, 0x2f
        /*019a*/ 	.short	(.L_80 - .L_79)
	.align		4
.L_79:
        /*019c*/ 	.word	index@(_ZN7cutlass13device_kernelIN5flash11enable_sm90INS1_16FlashAttnFwdSm90INS1_25CollectiveMainloopFwdSm90ILi2EN4cute5tupleIJNS5_1CILi1EEES8_S8_EEENS6_IJNS7_ILi128EEENS7_ILi96EEENS7_ILi64EEEEEELi256ENS_10bfloat16_tEfNS_4arch4Sm90ELb0ELb0ELb0ELb0ELb0ELb0ELb0ELb1ELb0ELb0ELb0ELb0EEENS1_21CollectiveEpilogueFwdINS6_IJSA_NS7_ILi256EEESB_EEES9_SE_SG_Li256ELb0ELb0ELb0ELb0EEENS1_29StaticPersistentTileSchedulerILb0EEEEEEEEEvNT_6ParamsE)
        /*01a0*/ 	.word	0x00000004


	//----- nvinfo : EIATTR_FRAME_SIZE
	.align		4
.L_80:
        /*01a4*/ 	.byte	0x04, 0x11
        /*01a6*/ 	.short	(.L_82 - .L_81)
	.align		4
.L_81:
        /*01a8*/ 	.word	index@(_ZN7cutlass13device_kernelIN5flash11enable_sm90INS1_16FlashAttnFwdSm90INS1_25CollectiveMainloopFwdSm90ILi2EN4cute5tupleIJNS5_1CILi1EEES8_S8_EEENS6_IJNS7_ILi128EEENS7_ILi96EEENS7_ILi64EEEEEELi256ENS_10bfloat16_tEfNS_4arch4Sm90ELb0ELb0ELb0ELb0ELb0ELb0ELb0ELb1ELb0ELb0ELb0ELb0EEENS1_21CollectiveEpilogueFwdINS6_IJSA_NS7_ILi256EEESB_EEES9_SE_SG_Li256ELb0ELb0ELb0ELb0EEENS1_29StaticPersistentTileSchedulerILb0EEEEEEEEEvNT_6ParamsE)
        /*01ac*/ 	.word	0x00000000


	//----- nvinfo : EIATTR_MIN_STACK_SIZE
	.align		4
.L_82:
        /*01b0*/ 	.byte	0x04, 0x12
        /*01b2*/ 	.short	(.L_84 - .L_83)
	.align		4
.L_83:
        /*01b4*/ 	.word	index@(_ZN7cutlass13device_kernelIN5flash11enable_sm90INS1_16FlashAttnFwdSm90INS1_25CollectiveMainloopFwdSm90ILi2EN4cute5tupleIJNS5_1CILi1EEES8_S8_EEENS6_IJNS7_ILi128EEENS7_ILi96EEENS7_ILi64EEEEEELi256ENS_10bfloat16_tEfNS_4arch4Sm90ELb0ELb0ELb0ELb0ELb0ELb0ELb0ELb1ELb0ELb0ELb0ELb0EEENS1_21CollectiveEpilogueFwdINS6_IJSA_NS7_ILi256EEESB_EEES9_SE_SG_Li256ELb0ELb0ELb0ELb0EEENS1_29StaticPersistentTileSchedulerILb0EEEEEEEEEvNT_6ParamsE)
        /*01b8*/ 	.word	0x00000000


	//----- nvinfo : EIATTR_MIN_STACK_SIZE
	.align		4
.L_84:
        /*01bc*/ 	.byte	0x04, 0x12
        /*01be*/ 	.short	(.L_86 - .L_85)
	.align		4
.L_85:
        /*01c0*/ 	.word	index@(_ZN7cutlass13device_kernelIN5flash11enable_sm90INS1_16FlashAttnFwdSm90INS1_25CollectiveMainloopFwdSm90ILi2EN4cute5tupleIJNS5_1CILi1EEES8_S8_EEENS6_IJNS7_ILi128EEENS7_ILi96EEENS7_ILi64EEEEEELi256ENS_10bfloat16_tEfNS_4arch4Sm90ELb0ELb0ELb0ELb0ELb0ELb0ELb1ELb1ELb0ELb0ELb0ELb0EEENS1_21CollectiveEpilogueFwdINS6_IJSA_NS7_ILi256EEESB_EEES9_SE_SG_Li256ELb0ELb0ELb0ELb0EEENS1_29StaticPersistentTileSchedulerILb0EEEEEEEEEvNT_6ParamsE)
        /*01c4*/ 	.word	0x00000000


	//----- nvinfo : EIATTR_MIN_STACK_SIZE
	.align		4
.L_86:
        /*01c8*/ 	.byte	0x04, 0x12
        /*01ca*/ 	.short	(.L_88 - .L_87)
	.align		4
.L_87:
        /*01cc*/ 	.word	index@(_ZN7cutlass13device_kernelIN5flash11enable_sm90INS1_16FlashAttnFwdSm90INS1_25CollectiveMainloopFwdSm90ILi2EN4cute5tupleIJNS5_1CILi1EEES8_S8_EEENS6_IJNS7_ILi128EEENS7_ILi96EEENS7_ILi64EEEEEELi256ENS_10bfloat16_tEfNS_4arch4Sm90ELb0ELb0ELb0ELb1ELb0ELb0ELb0ELb1ELb0ELb0ELb0ELb0EEENS1_21CollectiveEpilogueFwdINS6_IJSA_NS7_ILi256EEESB_EEES9_SE_SG_Li256ELb1ELb0ELb0ELb0EEENS1_36VarlenDynamicPersistentTileSchedulerILi128ELi96ELi256ELi32ELb0ELb0ELb1ELb0ELb1ELb1EEEEEEEEEvNT_6ParamsE)
        /*01d0*/ 	.word	0x00000000


	//----- nvinfo : EIATTR_MIN_STACK_SIZE
	.align		4
.L_88:
        /*01d4*/ 	.byte	0x04, 0x12
        /*01d6*/ 	.short	(.L_90 - .L_89)
	.align		4
.L_89:
        /*01d8*/ 	.word	index@(_ZN7cutlass13device_kernelIN5flash11enable_sm90INS1_16FlashAttnFwdSm90INS1_25CollectiveMainloopFwdSm90ILi2EN4cute5tupleIJNS5_1CILi1EEES8_S8_EEENS6_IJNS7_ILi128EEENS7_ILi96EEENS7_ILi64EEEEEELi256ENS_10bfloat16_tEfNS_4arch4Sm90ELb0ELb0ELb0ELb1ELb0ELb1ELb0ELb1ELb0ELb0ELb0ELb0EEENS1_21CollectiveEpilogueFwdINS6_IJSA_NS7_ILi256EEESB_EEES9_SE_SG_Li256ELb1ELb0ELb0ELb0EEENS1_36VarlenDynamicPersistentTileSchedulerILi128ELi96ELi256ELi32ELb0ELb0ELb1ELb0ELb1ELb1EEEEEEEEEvNT_6ParamsE)
        /*01dc*/ 	.word	0x00000000


	//----- nvinfo : EIATTR_MIN_STACK_SIZE
	.align		4
.L_90:
        /*01e0*/ 	.byte	0x04, 0x12
        /*01e2*/ 	.short	(.L_92 - .L_91)
	.align		4
.L_91:
        /*01e4*/ 	.word	index@(_ZN7cutlass13device_kernelIN5flash11enable_sm90INS1_16FlashAttnFwdSm90INS1_25CollectiveMainloopFwdSm90ILi2EN4cute5tupleIJNS5_1CILi1EEES8_S8_EEENS6_IJNS7_ILi128EEENS7_ILi96EEENS7_ILi64EEEEEELi256ENS_10bfloat16_tEfNS_4arch4Sm90ELb0ELb0ELb0ELb1ELb0ELb0ELb1ELb1ELb0ELb0ELb0ELb0EEENS1_21CollectiveEpilogueFwdINS6_IJSA_NS7_ILi256EEESB_EEES9_SE_SG_Li256ELb1ELb0ELb0ELb0EEENS1_36VarlenDynamicPersistentTileSchedulerILi128ELi96ELi256ELi32ELb0ELb0ELb1ELb0ELb1ELb1EEEEEEEEEvNT_6ParamsE)
        /*01e8*/ 	.word	0x00000000


	//----- nvinfo : EIATTR_MIN_STACK_SIZE
	.align		4
.L_92:
        /*01ec*/ 	.byte	0x04, 0x12
        /*01ee*/ 	.short	(.L_94 - .L_93)
	.align		4
.L_93:
        /*01f0*/ 	.word	index@(_ZN7cutlass13device_kernelIN5flash11enable_sm90INS1_16FlashAttnFwdSm90INS1_25CollectiveMainloopFwdSm90ILi2EN4cute5tupleIJNS5_1CILi1EEES8_S8_EEENS6_IJNS7_ILi128EEENS7_ILi96EEENS7_ILi64EEEEEELi256ENS_10bfloat16_tEfNS_4arch4Sm90ELb0ELb0ELb0ELb1ELb0ELb1ELb1ELb1ELb0ELb0ELb0ELb0EEENS1_21CollectiveEpilogueFwdINS6_IJSA_NS7_ILi256EEESB_EEES9_SE_SG_Li256ELb1ELb0ELb0ELb0EEENS1_36VarlenDynamicPersistentTileSchedulerILi128ELi96ELi256ELi32ELb0ELb0ELb1ELb0ELb1ELb1EEEEEEEEEvNT_6ParamsE)
        /*01f4*/ 	.word	0x00000000


	//----- nvinfo : EIATTR_MIN_STACK_SIZE
	.align		4
.L_94:
        /*01f8*/ 	.byte	0x04, 0x12
        /*01fa*/ 	.short	(.L_96 - .L_95)
	.align		4
.L_95:
        /*01fc*/ 	.word	index@(_ZN7cutlass13device_kernelIN5flash11enable_sm90INS1_16FlashAttnFwdSm90INS1_25CollectiveMainloopFwdSm90ILi2EN4cute5tupleIJNS5_1CILi1EEES8_S8_EEENS6_IJNS7_ILi128EEENS7_ILi96EEENS7_ILi64EEEEEELi256ENS_10bfloat16_tEfNS_4arch4Sm90ELb0ELb1ELb0ELb0ELb0ELb0ELb0ELb1ELb0ELb0ELb0ELb0EEENS1_21CollectiveEpilogueFwdINS6_IJSA_NS7_ILi256EEESB_EEES9_SE_SG_Li256ELb0ELb0ELb0ELb0EEENS1_30DynamicPersistentTileSchedulerILi256ELi32ELb0ELb0ELb1EEEEEEEEEvNT_6ParamsE)
        /*0200*/ 	.word	0x00000000


	//----- nvinfo : EIATTR_MIN_STACK_SIZE
	.align		4
.L_96:
        /*0204*/ 	.byte	0x04, 0x12
        /*0206*/ 	.short	(.L_98 - .L_97)
	.align		4
.L_97:
        /*0208*/ 	.word	index@(_ZN7cutlass13device_kernelIN5flash11enable_sm90INS1_16FlashAttnFwdSm90INS1_25CollectiveMainloopFwdSm90ILi2EN4cute5tupleIJNS5_1CILi1EEES8_S8_EEENS6_IJNS7_ILi128EEENS7_ILi96EEENS7_ILi64EEEEEELi256ENS_10bfloat16_tEfNS_4arch4Sm90ELb0ELb1ELb0ELb0ELb0ELb0ELb1ELb1ELb0ELb0ELb0ELb0EEENS1_21CollectiveEpilogueFwdINS6_IJSA_NS7_ILi256EEESB_EEES9_SE_SG_Li256ELb0ELb0ELb0ELb0EEENS1_30DynamicPersistentTileSchedulerILi256ELi32ELb0ELb0ELb1EEEEEEEEEvNT_6ParamsE)
        /*020c*/ 	.word	0x00000000


	//----- nvinfo : EIATTR_MIN_STACK_SIZE
	.align		4
.L_98:
        /*0210*/ 	.byte	0x04, 0x12
        /*0212*/ 	.short	(.L_100 - .L_99)
	.align		4
.L_99:
        /*0214*/ 	.word	index@(_ZN7cutlass13device_kernelIN5flash11enable_sm90INS1_16FlashAttnFwdSm90INS1_25CollectiveMainloopFwdSm90ILi2EN4cute5tupleIJNS5_1CILi1EEES8_S8_EEENS6_IJNS7_ILi128EEENS7_ILi96EEENS7_ILi64EEEEEELi256ENS_10bfloat16_tEfNS_4arch4Sm90ELb0ELb1ELb0ELb1ELb0ELb0ELb0ELb1ELb0ELb0ELb0ELb0EEENS1_21CollectiveEpilogueFwdINS6_IJSA_NS7_ILi256EEESB_EEES9_SE_SG_Li256ELb1ELb0ELb0ELb0EEENS1_36VarlenDynamicPersistentTileSchedulerILi128ELi96ELi256ELi32ELb0ELb0ELb1ELb1ELb0ELb1EEEEEEEEEvNT_6ParamsE)
        /*0218*/ 	.word	0x00000000


	//----- nvinfo : EIATTR_MIN_STACK_SIZE
	.align		4
.L_100:
        /*021c*/ 	.byte	0x04, 0x12
        /*021e*/ 	.short	(.L_102 - .L_101)
	.align		4
.L_101:
        /*0220*/ 	.word	index@(_ZN7cutlass13device_kernelIN5flash11enable_sm90INS1_16FlashAttnFwdSm90INS1_25CollectiveMainloopFwdSm90ILi2EN4cute5tupleIJNS5_1CILi1EEES8_S8_EEENS6_IJNS7_ILi128EEENS7_ILi96EEENS7_ILi64EEEEEELi256ENS_10bfloat16_tEfNS_4arch4Sm90ELb0ELb1ELb0ELb1ELb0ELb1ELb0ELb1ELb0ELb0ELb0ELb0EEENS1_21CollectiveEpilogueFwdINS6_IJSA_NS7_ILi256EEESB_EEES9_SE_SG_Li256ELb1ELb0ELb0ELb0EEENS1_36VarlenDynamicPersistentTileSchedulerILi128ELi96ELi256ELi32ELb0ELb0ELb1ELb1ELb0ELb1EEEEEEEEEvNT_6ParamsE)
        /*0224*/ 	.word	0x00000000


	//----- nvinfo : EIATTR_MIN_STACK_SIZE
	.align		4
.L_102:
        /*0228*/ 	.byte	0x04, 0x12
        /*022a*/ 	.short	(.L_104 - .L_103)
	.align		4
.L_103:
        /*022c*/ 	.word	index@(_ZN7cutlass13device_kernelIN5flash11enable_sm90INS1_16FlashAttnFwdSm90INS1_25CollectiveMainloopFwdSm90ILi2EN4cute5tupleIJNS5_1CILi1EEES8_S8_EEENS6_IJNS7_ILi128EEENS7_ILi96EEENS7_ILi64EEEEEELi256ENS_10bfloat16_tEfNS_4arch4Sm90ELb0ELb1ELb0ELb1ELb0ELb0ELb1ELb1ELb0ELb0ELb0ELb0EEENS1_21CollectiveEpilogueFwdINS6_IJSA_NS7_ILi256EEESB_EEES9_SE_SG_Li256ELb1ELb0ELb0ELb0EEENS1_36VarlenDynamicPersistentTileSchedulerILi128ELi96ELi256ELi32ELb0ELb0ELb1ELb1ELb0ELb1EEEEEEEEEvNT_6ParamsE)
        /*0230*/ 	.word	0x00000000


	//----- nvinfo : EIATTR_MIN_STACK_SIZE
	.align		4
.L_104:
        /*0234*/ 	.byte	0x04, 0x12
        /*0236*/ 	.short	(.L_106 - .L_105)
	.align		4
.L_105:
        /*0238*/ 	.word	index@(_ZN7cutlass13device_kernelIN5flash11enable_sm90INS1_16FlashAttnFwdSm90INS1_25CollectiveMainloopFwdSm90ILi2EN4cute5tupleIJNS5_1CILi1EEES8_S8_EEENS6_IJNS7_ILi128EEENS7_ILi96EEENS7_ILi64EEEEEELi256ENS_10bfloat16_tEfNS_4arch4Sm90ELb0ELb1ELb0ELb1ELb0ELb1ELb1ELb1ELb0ELb0ELb0ELb0EEENS1_21CollectiveEpilogueFwdINS6_IJSA_NS7_ILi256EEESB_EEES9_SE_SG_Li256ELb1ELb0ELb0ELb0EEENS1_36VarlenDynamicPersistentTileSchedulerILi128ELi96ELi256ELi32ELb0ELb0ELb1ELb1ELb0ELb1EEEEEEEEEvNT_6ParamsE)
        /*023c*/ 	.word	0x00000000


	//----- nvinfo : EIATTR_MIN_STACK_SIZE
	.align		4
.L_106:
        /*0240*/ 	.byte	0x04, 0x12
        /*0242*/ 	.short	(.L_108 - .L_107)
	.align		4
.L_107:
        /*0244*/ 	.word	index@(_ZN7cutlass13device_kernelIN5flash11enable_sm90INS1_16FlashAttnFwdSm90INS1_25CollectiveMainloopFwdSm90ILi2EN4cute5tupleIJNS5_1CILi1EEES8_S8_EEENS6_IJNS7_ILi128EEENS7_ILi96EEENS7_ILi64EEEEEELi256ENS_10bfloat16_tEfNS_4arch4Sm90ELb1ELb0ELb0ELb0ELb0ELb0ELb0ELb1ELb0ELb0ELb0ELb0EEENS1_21CollectiveEpilogueFwdINS6_IJSA_NS7_ILi256EEESB_EEES9_SE_SG_Li256ELb0ELb0ELb0ELb0EEENS1_30DynamicPersistentTileSchedulerILi256ELi32ELb0ELb0ELb1EEEEEEEEEvNT_6ParamsE)
        /*0248*/ 	.word	0x00000000


	//----- nvinfo : EIATTR_MIN_STACK_SIZE
	.align		4
.L_108:
        /*024c*/ 	.byte	0x04, 0x12
        /*024e*/ 	.short	(.L_110 - .L_109)
	.align		4
.L_109:
        /*0250*/ 	.word	index@(_ZN7cutlass13device_kernelIN5flash11enable_sm90INS1_16FlashAttnFwdSm90INS1_25CollectiveMainloopFwdSm90ILi2EN4cute5tupleIJNS5_1CILi1EEES8_S8_EEENS6_IJNS7_ILi128EEENS7_ILi96EEENS7_ILi64EEEEEELi256ENS_10bfloat16_tEfNS_4arch4Sm90ELb1ELb0ELb0ELb0ELb0ELb0ELb1ELb1ELb0ELb0ELb0ELb0EEENS1_21CollectiveEpilogueFwdINS6_IJSA_NS7_ILi256EEESB_EEES9_SE_SG_Li256ELb0ELb0ELb0ELb0EEENS1_30DynamicPersistentTileSchedulerILi256ELi32ELb0ELb0ELb1EEEEEEEEEvNT_6ParamsE)
        /*0254*/ 	.word	0x00000000


	//----- nvinfo : EIATTR_MIN_STACK_SIZE
	.align		4
.L_110:
        /*0258*/ 	.byte	0x04, 0x12
        /*025a*/ 	.short	(.L_112 - .L_111)
	.align		4
.L_111:
        /*025c*/ 	.word	index@(_ZN7cutlass13device_kernelIN5flash11enable_sm90INS1_16FlashAttnFwdSm90INS1_25CollectiveMainloopFwdSm90ILi2EN4cute5tupleIJNS5_1CILi1EEES8_S8_EEENS6_IJNS7_ILi128EEENS7_ILi96EEENS7_ILi64EEEEEELi256ENS_10bfloat16_tEfNS_4arch4Sm90ELb1ELb0ELb0ELb1ELb0ELb0ELb0ELb1ELb0ELb0ELb0ELb0EEENS1_21CollectiveEpilogueFwdINS6_IJSA_NS7_ILi256EEESB_EEES9_SE_SG_Li256ELb1ELb0ELb0ELb0EEENS1_36VarlenDynamicPersistentTileSchedulerILi128ELi96ELi256ELi32ELb0ELb0ELb1ELb1ELb1ELb1EEEEEEEEEvNT_6ParamsE)
        /*0260*/ 	.word	0x00000000


	//----- nvinfo : EIATTR_MIN_STACK_SIZE
	.align		4
.L_112:
        /*0264*/ 	.byte	0x04, 0x12
        /*0266*/ 	.short	(.L_114 - .L_113)
	.align		4
.L_113:
        /*0268*/ 	.word	index@(_ZN7cutlass13device_kernelIN5flash11enable_sm90INS1_16FlashAttnFwdSm90INS1_25CollectiveMainloopFwdSm90ILi2EN4cute5tupleIJNS5_1CILi1EEES8_S8_EEENS6_IJNS7_ILi128EEENS7_ILi96EEENS7_ILi64EEEEEELi256ENS_10bfloat16_tEfNS_4arch4Sm90ELb1ELb0ELb0ELb1ELb0ELb1ELb0ELb1ELb0ELb0ELb0ELb0EEENS1_21CollectiveEpilogueFwdINS6_IJSA_NS7_ILi256EEESB_EEES9_SE_SG_Li256ELb1ELb0ELb0ELb0EEENS1_36VarlenDynamicPersistentTileSchedulerILi128ELi96ELi256ELi32ELb0ELb0ELb1ELb1ELb1ELb1EEEEEEEEEvNT_6ParamsE)
        /*026c*/ 	.word	0x00000000


	//----- nvinfo : EIATTR_MIN_STACK_SIZE
	.align		4
.L_114:
        /*0270*/ 	.byte	0x04, 0x12
        /*0272*/ 	.short	(.L_116 - .L_115)
	.align		4
.L_115:
        /*0274*/ 	.word	index@(_ZN7cutlass13device_kernelIN5flash11enable_sm90INS1_16FlashAttnFwdSm90INS1_25CollectiveMainloopFwdSm90ILi2EN4cute5tupleIJNS5_1CILi1EEES8_S8_EEENS6_IJNS7_ILi128EEENS7_ILi96EEENS7_ILi64EEEEEELi256ENS_10bfloat16_tEfNS_4arch4Sm90ELb1ELb0ELb0ELb1ELb0ELb0ELb1ELb1ELb0ELb0ELb0ELb0EEENS1_21CollectiveEpilogueFwdINS6_IJSA_NS7_ILi256EEESB_EEES9_SE_SG_Li256ELb1ELb0ELb0ELb0EEENS1_36VarlenDynamicPersistentTileSchedulerILi128ELi96ELi256ELi32ELb0ELb0ELb1ELb1ELb1ELb1EEEEEEEEEvNT_6ParamsE)
        /*0278*/ 	.word	0x00000000


	//----- nvinfo : EIATTR_MIN_STACK_SIZE
	.align		4
.L_116:
        /*027c*/ 	.byte	0x04, 0x12
        /*027e*/ 	.short	(.L_118 - .L_117)
	.align		4
.L_117:
        /*0280*/ 	.word	index@(_ZN7cutlass13device_kernelIN5flash11enable_sm90INS1_16FlashAttnFwdSm90INS1_25CollectiveMainloopFwdSm90ILi2EN4cute5tupleIJNS5_1CILi1EEES8_S8_EEENS6_IJNS7_ILi128EEENS7_ILi96EEENS7_ILi64EEEEEELi256ENS_10bfloat16_tEfNS_4arch4Sm90ELb1ELb0ELb0ELb1ELb0ELb1ELb1ELb1ELb0ELb0ELb0ELb0EEENS1_21CollectiveEpilogueFwdINS6_IJSA_NS7_ILi256EEESB_EEES9_SE_SG_Li256ELb1ELb0ELb0ELb0EEENS1_36VarlenDynamicPersistentTileSchedulerILi128ELi96ELi256ELi32ELb0ELb0ELb1ELb1ELb1ELb1EEEEEEEEEvNT_6ParamsE)
        /*0284*/ 	.word	0x00000000
.L_118:


//--------------------- .nv.compat                --------------------------
	.section	.nv.compat,"",@"SHT_CUDA_COMPAT_INFO"
	.align	4
        /*0000*/ 	.byte	0x02, 0x09, 0x01, 0x00, 0x02, 0x02, 0x01, 0x00, 0x02, 0x05, 0x05, 0x00, 0x03, 0x07, 0x01, 0x01
        /*0010*/ 	.byte	0x02, 0x03, 0x00, 0x00, 0x02, 0x06, 0x01, 0x00, 0x04, 0x0b, 0x08, 0x00, 0x09, 0x00, 0x00, 0x00
        /*0020*/ 	.byte	0x00, 0x00, 0x00, 0x00


//--------------------- .nv.info._ZN7cutlass13device_kernelIN5flash11enable_sm90INS1_16FlashAttnFwdSm90INS1_25CollectiveMainloopFwdSm90ILi2EN4cute5tupleIJNS5_1CILi1EEES8_S8_EEENS6_IJNS7_ILi128EEENS7_ILi96EEENS7_ILi64EEEEEELi256ENS_10bfloat16_tEfNS_4arch4Sm90ELb0ELb0ELb0ELb0ELb0ELb0ELb0ELb1ELb0ELb0ELb0ELb0EEENS1_21CollectiveEpilogueFwdINS6_IJSA_NS7_ILi256EEESB_EEES9_SE_SG_Li256ELb0ELb0ELb0ELb0EEENS1_29StaticPersistentTileSchedulerILb0EEEEEEEEEvNT_6ParamsE --------------------------
	.section	.nv.info._ZN7cutlass13device_kernelIN5flash11enable_sm90INS1_16FlashAttnFwdSm90INS1_25CollectiveMainloopFwdSm90ILi2EN4cute5tupleIJNS5_1CILi1EEES8_S8_EEENS6_IJNS7_ILi128EEENS7_ILi96EEENS7_ILi64EEEEEELi256ENS_10bfloat16_tEfNS_4arch4Sm90ELb0ELb0ELb0ELb0ELb0ELb0ELb0ELb1ELb0ELb0ELb0ELb0EEENS1_21CollectiveEpilogueFwdINS6_IJSA_NS7_ILi256EEESB_EEES9_SE_SG_Li256ELb0ELb0ELb0ELb0EEENS1_29StaticPersistentTileSchedulerILb0EEEEEEEEEvNT_6ParamsE,"",@"SHT_CUDA_INFO"
	.sectionflags	@""
	.align	4


	//----- nvinfo : EIATTR_CUDA_API_VERSION
	.align		4
        /*0000*/ 	.byte	0x04, 0x37
        /*0002*/ 	.short	(.L_120 - .L_119)
.L_119:
        /*0004*/ 	.word	0x00000082


	//----- nvinfo : EIATTR_KPARAM_INFO
	.align		4
.L_120:
        /*0008*/ 	.byte	0x04, 0x17
        /*000a*/ 	.short	(.L_122 - .L_121)
.L_121:
        /*000c*/ 	.word	0x00000000
        /*0010*/ 	.short	0x0000
        /*0012*/ 	.short	0x0000
        /*0014*/ 	.byte	0x00, 0xf0, 0x01, 0x2e


	//----- nvinfo : EIATTR_SPARSE_MMA_MASK
	.align		4
.L_122:
        /*0018*/ 	.byte	0x03, 0x50
        /*001a*/ 	.short	0x0000


	//----- nvinfo : EIATTR_MAXREG_COUNT
	.align		4
        /*001c*/ 	.byte	0x03, 0x1b
        /*001e*/ 	.short	0x00a8


	//----- nvinfo : EIATTR_MERCURY_ISA_VERSION
	.align		4
        /*0020*/ 	.byte	0x03, 0x5f
        /*0022*/ 	.short	0x0101


	//----- nvinfo : EIATTR_VRC_CTA_INIT_COUNT
	.align		4
        /*0024*/ 	.byte	0x02, 0x4a
	.zero		1
	.zero		1


	//----- nvinfo : EIATTR_EXIT_INSTR_OFFSETS
	.align		4
        /*0028*/ 	.byte	0x04, 0x1c
        /*002a*/ 	.short	(.L_124 - .L_123)


	//   ....[0]....
.L_123:
        /*002c*/ 	.word	0x00000010


	//----- nvinfo : EIATTR_MAX_THREADS
	.align		4
.L_124:
        /*0030*/ 	.byte	0x04, 0x05
        /*0032*/ 	.short	(.L_126 - .L_125)
.L_125:
        /*0034*/ 	.word	0x00000180
        /*0038*/ 	.word	0x00000001
        /*003c*/ 	.word	0x00000001


	//----- nvinfo : EIATTR_CBANK_PARAM_SIZE
	.align		4
.L_126:
        /*0040*/ 	.byte	0x03, 0x19
        /*0042*/ 	.short	0x0b80


	//----- nvinfo : EIATTR_PARAM_CBANK
	.align		4
        /*0044*/ 	.byte	0x04, 0x0a
        /*0046*/ 	.short	(.L_128 - .L_127)
	.align		4
.L_127:
        /*0048*/ 	.word	index@(.nv.constant0._ZN7cutlass13device_kernelIN5flash11enable_sm90INS1_16FlashAttnFwdSm90INS1_25CollectiveMainloopFwdSm90ILi2EN4cute5tupleIJNS5_1CILi1EEES8_S8_EEENS6_IJNS7_ILi128EEENS7_ILi96EEENS7_ILi64EEEEEELi256ENS_10bfloat16_tEfNS_4arch4Sm90ELb0ELb0ELb0ELb0ELb0ELb0ELb0ELb1ELb0ELb0ELb0ELb0EEENS1_21CollectiveEpilogueFwdINS6_IJSA_NS7_ILi256EEESB_EEES9_SE_SG_Li256ELb0ELb0ELb0ELb0EEENS1_29StaticPersistentTileSchedulerILb0EEEEEEEEEvNT_6ParamsE)
        /*004c*/ 	.short	0x0380
        /*004e*/ 	.short	0x0b80


	//----- nvinfo : EIATTR_SW_WAR
	.align		4
.L_128:
        /*0050*/ 	.byte	0x04, 0x36
        /*0052*/ 	.short	(.L_130 - .L_129)
.L_129:
        /*0054*/ 	.word	0x00000008
.L_130:


//--------------------- .nv.info._ZN7cutlass13device_kernelIN5flash11enable_sm90INS1_16FlashAttnFwdSm90INS1_25CollectiveMainloopFwdSm90ILi2EN4cute5tupleIJNS5_1CILi1EEES8_S8_EEENS6_IJNS7_ILi128EEENS7_ILi96EEENS7_ILi64EEEEEELi256ENS_10bfloat16_tEfNS_4arch4Sm90ELb0ELb0ELb0ELb0ELb0ELb0ELb1ELb1ELb0ELb0ELb0ELb0EEENS1_21CollectiveEpilogueFwdINS6_IJSA_NS7_ILi256EEESB_EEES9_SE_SG_Li256ELb0ELb0ELb0ELb0EEENS1_29StaticPersistentTileSchedulerILb0EEEEEEEEEvNT_6ParamsE --------------------------
	.section	.nv.info._ZN7cutlass13device_kernelIN5flash11enable_sm90INS1_16FlashAttnFwdSm90INS1_25CollectiveMainloopFwdSm90ILi2EN4cute5tupleIJNS5_1CILi1EEES8_S8_EEENS6_IJNS7_ILi128EEENS7_ILi96EEENS7_ILi64EEEEEELi256ENS_10bfloat16_tEfNS_4arch4Sm90ELb0ELb0ELb0ELb0ELb0ELb0ELb1ELb1ELb0ELb0ELb0ELb0EEENS1_21CollectiveEpilogueFwdINS6_IJSA_NS7_ILi256EEESB_EEES9_SE_SG_Li256ELb0ELb0ELb0ELb0EEENS1_29StaticPersistentTileSchedulerILb0EEEEEEEEEvNT_6ParamsE,"",@"SHT_CUDA_INFO"
	.sectionflags	@""
	.align	4


	//----- nvinfo : EIATTR_CUDA_API_VERSION
	.align		4
        /*0000*/ 	.byte	0x04, 0x37
        /*0002*/ 	.short	(.L_132 - .L_131)
.L_131:
        /*0004*/ 	.word	0x00000082


	//----- nvinfo : EIATTR_KPARAM_INFO
	.align		4
.L_132:
        /*0008*/ 	.byte	0x04, 0x17
        /*000a*/ 	.short	(.L_134 - .L_133)
.L_133:
        /*000c*/ 	.word	0x00000000
        /*0010*/ 	.short	0x0000
        /*0012*/ 	.short	0x0000
        /*0014*/ 	.byte	0x00, 0xf0, 0x01, 0x32


	//----- nvinfo : EIATTR_SPARSE_MMA_MASK
	.align		4
.L_134:
        /*0018*/ 	.byte	0x03, 0x50
        /*001a*/ 	.short	0x0000


	//----- nvinfo : EIATTR_MAXREG_COUNT
	.align		4
        /*001c*/ 	.byte	0x03, 0x1b
        /*001e*/ 	.short	0x00a8


	//----- nvinfo : EIATTR_MERCURY_ISA_VERSION
	.align		4
        /*0020*/ 	.byte	0x03, 0x5f
        /*0022*/ 	.short	0x0101


	//----- nvinfo : EIATTR_VRC_CTA_INIT_COUNT
	.align		4
        /*0024*/ 	.byte	0x02, 0x4a
	.zero		1
	.zero		1


	//----- nvinfo : EIATTR_EXIT_INSTR_OFFSETS
	.align		4
        /*0028*/ 	.byte	0x04, 0x1c
        /*002a*/ 	.short	(.L_136 - .L_135)


	//   ....[0]....
.L_135:
        /*002c*/ 	.word	0x00000010


	//----- nvinfo : EIATTR_MAX_THREADS
	.align		4
.L_136:
        /*0030*/ 	.byte	0x04, 0x05
        /*0032*/ 	.short	(.L_138 - .L_137)
.L_137:
        /*0034*/ 	.word	0x00000180
        /*0038*/ 	.word	0x00000001
        /*003c*/ 	.word	0x00000001


	//----- nvinfo : EIATTR_CBANK_PARAM_SIZE
	.align		4
.L_138:
        /*0040*/ 	.byte	0x03, 0x19
        /*0042*/ 	.short	0x0c80


	//----- nvinfo : EIATTR_PARAM_CBANK
	.align		4
        /*0044*/ 	.byte	0x04, 0x0a
        /*0046*/ 	.short	(.L_140 - .L_139)
	.align		4
.L_139:
        /*0048*/ 	.word	index@(.nv.constant0._ZN7cutlass13device_kernelIN5flash11enable_sm90INS1_16FlashAttnFwdSm90INS1_25CollectiveMainloopFwdSm90ILi2EN4cute5tupleIJNS5_1CILi1EEES8_S8_EEENS6_IJNS7_ILi128EEENS7_ILi96EEENS7_ILi64EEEEEELi256ENS_10bfloat16_tEfNS_4arch4Sm90ELb0ELb0ELb0ELb0ELb0ELb0ELb1ELb1ELb0ELb0ELb0ELb0EEENS1_21CollectiveEpilogueFwdINS6_IJSA_NS7_ILi256EEESB_EEES9_SE_SG_Li256ELb0ELb0ELb0ELb0EEENS1_29StaticPersistentTileSchedulerILb0EEEEEEEEEvNT_6ParamsE)
        /*004c*/ 	.short	0x0380
        /*004e*/ 	.short	0x0c80


	//----- nvinfo : EIATTR_SW_WAR
	.align		4
.L_140:
        /*0050*/ 	.byte	0x04, 0x36
        /*0052*/ 	.short	(.L_142 - .L_141)
.L_141:
        /*0054*/ 	.word	0x00000008
.L_142:


//--------------------- .nv.info._ZN7cutlass13device_kernelIN5flash11enable_sm90INS1_16FlashAttnFwdSm90INS1_25CollectiveMainloopFwdSm90ILi2EN4cute5tupleIJNS5_1CILi1EEES8_S8_EEENS6_IJNS7_ILi128EEENS7_ILi96EEENS7_ILi64EEEEEELi256ENS_10bfloat16_tEfNS_4arch4Sm90ELb0ELb0ELb0ELb1ELb0ELb0ELb0ELb1ELb0ELb0ELb0ELb0EEENS1_21CollectiveEpilogueFwdINS6_IJSA_NS7_ILi256EEESB_EEES9_SE_SG_Li256ELb1ELb0ELb0ELb0EEENS1_36VarlenDynamicPersistentTileSchedulerILi128ELi96ELi256ELi32ELb0ELb0ELb1ELb0ELb1ELb1EEEEEEEEEvNT_6ParamsE --------------------------
	.section	.nv.info._ZN7cutlass13device_kernelIN5flash11enable_sm90INS1_16FlashAttnFwdSm90INS1_25CollectiveMainloopFwdSm90ILi2EN4cute5tupleIJNS5_1CILi1EEES8_S8_EEENS6_IJNS7_ILi128EEENS7_ILi96EEENS7_ILi64EEEEEELi256ENS_10bfloat16_tEfNS_4arch4Sm90ELb0ELb0ELb0ELb1ELb0ELb0ELb0ELb1ELb0ELb0ELb0ELb0EEENS1_21CollectiveEpilogueFwdINS6_IJSA_NS7_ILi256EEESB_EEES9_SE_SG_Li256ELb1ELb0ELb0ELb0EEENS1_36VarlenDynamicPersistentTileSchedulerILi128ELi96ELi256ELi32ELb0ELb0ELb1ELb0ELb1ELb1EEEEEEEEEvNT_6ParamsE,"",@"SHT_CUDA_INFO"
	.sectionflags	@""
	.align	4


	//----- nvinfo : EIATTR_CUDA_API_VERSION
	.align		4
        /*0000*/ 	.byte	0x04, 0x37
        /*0002*/ 	.short	(.L_144 - .L_143)
.L_143:
        /*0004*/ 	.word	0x00000082


	//----- nvinfo : EIATTR_KPARAM_INFO
	.align		4
.L_144:
        /*0008*/ 	.byte	0x04, 0x17
        /*000a*/ 	.short	(.L_146 - .L_145)
.L_145:
        /*000c*/ 	.word	0x00000000
        /*0010*/ 	.short	0x0000
        /*0012*/ 	.short	0x0000
        /*0014*/ 	.byte	0x00, 0xf0, 0x01, 0x28


	//----- nvinfo : EIATTR_SPARSE_MMA_MASK
	.align		4
.L_146:
        /*0018*/ 	.byte	0x03, 0x50
        /*001a*/ 	.short	0x0000


	//----- nvinfo : EIATTR_MAXREG_COUNT
	.align		4
        /*001c*/ 	.byte	0x03, 0x1b
        /*001e*/ 	.short	0x00a8


	//----- nvinfo : EIATTR_MERCURY_ISA_VERSION
	.align		4
        /*0020*/ 	.byte	0x03, 0x5f
        /*0022*/ 	.short	0x0101


	//----- nvinfo : EIATTR_VRC_CTA_INIT_COUNT
	.align		4
        /*0024*/ 	.byte	0x02, 0x4a
	.zero		1
	.zero		1


	//----- nvinfo : EIATTR_EXIT_INSTR_OFFSETS
	.align		4
        /*0028*/ 	.byte	0x04, 0x1c
        /*002a*/ 	.short	(.L_148 - .L_147)


	//   ....[0]....
.L_147:
        /*002c*/ 	.word	0x00000010


	//----- nvinfo : EIATTR_MAX_THREADS
	.align		4
.L_148:
        /*0030*/ 	.byte	0x04, 0x05
        /*0032*/ 	.short	(.L_150 - .L_149)
.L_149:
        /*0034*/ 	.word	0x00000180
        /*0038*/ 	.word	0x00000001
        /*003c*/ 	.word	0x00000001


	//----- nvinfo : EIATTR_CBANK_PARAM_SIZE
	.align		4
.L_150:
        /*0040*/ 	.byte	0x03, 0x19
        /*0042*/ 	.short	0x0a00


	//----- nvinfo : EIATTR_PARAM_CBANK
	.align		4
        /*0044*/ 	.byte	0x04, 0x0a
        /*0046*/ 	.short	(.L_152 - .L_151)
	.align		4
.L_151:
        /*0048*/ 	.word	index@(.nv.constant0._ZN7cutlass13device_kernelIN5flash11enable_sm90INS1_16FlashAttnFwdSm90INS1_25CollectiveMainloopFwdSm90ILi2EN4cute5tupleIJNS5_1CILi1EEES8_S8_EEENS6_IJNS7_ILi128EEENS7_ILi96EEENS7_ILi64EEEEEELi256ENS_10bfloat16_tEfNS_4arch4Sm90ELb0ELb0ELb0ELb1ELb0ELb0ELb0ELb1ELb0ELb0ELb0ELb0EEENS1_21CollectiveEpilogueFwdINS6_IJSA_NS7_ILi256EEESB_EEES9_SE_SG_Li256ELb1ELb0ELb0ELb0EEENS1_36VarlenDynamicPersistentTileSchedulerILi128ELi96ELi256ELi32ELb0ELb0ELb1ELb0ELb1ELb1EEEEEEEEEvNT_6ParamsE)
        /*004c*/ 	.short	0x0380
        /*004e*/ 	.short	0x0a00


	//----- nvinfo : EIATTR_SW_WAR
	.align		4
.L_152:
        /*0050*/ 	.byte	0x04, 0x36
        /*0052*/ 	.short	(.L_154 - .L_153)
.L_153:
        /*0054*/ 	.word	0x00000008
.L_154:


//--------------------- .nv.info._ZN7cutlass13device_kernelIN5flash11enable_sm90INS1_16FlashAttnFwdSm90INS1_25CollectiveMainloopFwdSm90ILi2EN4cute5tupleIJNS5_1CILi1EEES8_S8_EEENS6_IJNS7_ILi128EEENS7_ILi96EEENS7_ILi64EEEEEELi256ENS_10bfloat16_tEfNS_4arch4Sm90ELb0ELb0ELb0ELb1ELb0ELb1ELb0ELb1ELb0ELb0ELb0ELb0EEENS1_21CollectiveEpilogueFwdINS6_IJSA_NS7_ILi256EEESB_EEES9_SE_SG_Li256ELb1ELb0ELb0ELb0EEENS1_36VarlenDynamicPersistentTileSchedulerILi128ELi96ELi256ELi32ELb0ELb0ELb1ELb0ELb1ELb1EEEEEEEEEvNT_6ParamsE --------------------------
	.section	.nv.info._ZN7cutlass13device_kernelIN5flash11enable_sm90INS1_16FlashAttnFwdSm90INS1_25CollectiveMainloopFwdSm90ILi2EN4cute5tupleIJNS5_1CILi1EEES8_S8_EEENS6_IJNS7_ILi128EEENS7_ILi96EEENS7_ILi64EEEEEELi256ENS_10bfloat16_tEfNS_4arch4Sm90ELb0ELb0ELb0ELb1ELb0ELb1ELb0ELb1ELb0ELb0ELb0ELb0EEENS1_21CollectiveEpilogueFwdINS6_IJSA_NS7_ILi256EEESB_EEES9_SE_SG_Li256ELb1ELb0ELb0ELb0EEENS1_36VarlenDynamicPersistentTileSchedulerILi128ELi96ELi256ELi32ELb0ELb0ELb1ELb0ELb1ELb1EEEEEEEEEvNT_6ParamsE,"",@"SHT_CUDA_INFO"
	.sectionflags	@""
	.align	4


	//----- nvinfo : EIATTR_CUDA_API_VERSION
	.align		4
        /*0000*/ 	.byte	0x04, 0x37
        /*0002*/ 	.short	(.L_156 - .L_155)
.L_155:
        /*0004*/ 	.word	0x00000082


	//----- nvinfo : EIATTR_KPARAM_INFO
	.align		4
.L_156:
        /*0008*/ 	.byte	0x04, 0x17
        /*000a*/ 	.short	(.L_158 - .L_157)
.L_157:
        /*000c*/ 	.word	0x00000000
        /*0010*/ 	.short	0x0000
        /*0012*/ 	.short	0x0000
        /*0014*/ 	.byte	0x00, 0xf0, 0x01, 0x28


	//----- nvinfo : EIATTR_SPARSE_MMA_MASK
	.align		4
.L_158:
        /*0018*/ 	.byte	0x03, 0x50
        /*001a*/ 	.short	0x0000


	//----- nvinfo : EIATTR_MAXREG_COUNT
	.align		4
        /*001c*/ 	.byte	0x03, 0x1b
        /*001e*/ 	.short	0x00a8


	//----- nvinfo : EIATTR_MERCURY_ISA_VERSION
	.align		4
        /*0020*/ 	.byte	0x03, 0x5f
        /*0022*/ 	.short	0x0101


	//----- nvinfo : EIATTR_VRC_CTA_INIT_COUNT
	.align		4
        /*0024*/ 	.byte	0x02, 0x4a
	.zero		1
	.zero		1


	//----- nvinfo : EIATTR_EXIT_INSTR_OFFSETS
	.align		4
        /*0028*/ 	.byte	0x04, 0x1c
        /*002a*/ 	.short	(.L_160 - .L_159)


	//   ....[0]....
.L_159:
        /*002c*/ 	.word	0x00000010


	//----- nvinfo : EIATTR_MAX_THREADS
	.align		4
.L_160:
        /*0030*/ 	.byte	0x04, 0x05
        /*0032*/ 	.short	(.L_162 - .L_161)
.L_161:
        /*0034*/ 	.word	0x00000180
        /*0038*/ 	.word	0x00000001
        /*003c*/ 	.word	0x00000001


	//----- nvinfo : EIATTR_CBANK_PARAM_SIZE
	.align		4
.L_162:
        /*0040*/ 	.byte	0x03, 0x19
        /*0042*/ 	.short	0x0a00


	//----- nvinfo : EIATTR_PARAM_CBANK
	.align		4
        /*0044*/ 	.byte	0x04, 0x0a
        /*0046*/ 	.short	(.L_164 - .L_163)
	.align		4
.L_163:
        /*0048*/ 	.word	index@(.nv.constant0._ZN7cutlass13device_kernelIN5flash11enable_sm90INS1_16FlashAttnFwdSm90INS1_25CollectiveMainloopFwdSm90ILi2EN4cute5tupleIJNS5_1CILi1EEES8_S8_EEENS6_IJNS7_ILi128EEENS7_ILi96EEENS7_ILi64EEEEEELi256ENS_10bfloat16_tEfNS_4arch4Sm90ELb0ELb0ELb0ELb1ELb0ELb1ELb0ELb1ELb0ELb0ELb0ELb0EEENS1_21CollectiveEpilogueFwdINS6_IJSA_NS7_ILi256EEESB_EEES9_SE_SG_Li256ELb1ELb0ELb0ELb0EEENS1_36VarlenDynamicPersistentTileSchedulerILi128ELi96ELi256ELi32ELb0ELb0ELb1ELb0ELb1ELb1EEEEEEEEEvNT_6ParamsE)
        /*004c*/ 	.short	0x0380
        /*004e*/ 	.short	0x0a00


	//----- nvinfo : EIATTR_SW_WAR
	.align		4
.L_164:
        /*0050*/ 	.byte	0x04, 0x36
        /*0052*/ 	.short	(.L_166 - .L_165)
.L_165:
        /*0054*/ 	.word	0x00000008
.L_166:


//--------------------- .nv.info._ZN7cutlass13device_kernelIN5flash11enable_sm90INS1_16FlashAttnFwdSm90INS1_25CollectiveMainloopFwdSm90ILi2EN4cute5tupleIJNS5_1CILi1EEES8_S8_EEENS6_IJNS7_ILi128EEENS7_ILi96EEENS7_ILi64EEEEEELi256ENS_10bfloat16_tEfNS_4arch4Sm90ELb0ELb0ELb0ELb1ELb0ELb0ELb1ELb1ELb0ELb0ELb0ELb0EEENS1_21CollectiveEpilogueFwdINS6_IJSA_NS7_ILi256EEESB_EEES9_SE_SG_Li256ELb1ELb0ELb0ELb0EEENS1_36VarlenDynamicPersistentTileSchedulerILi128ELi96ELi256ELi32ELb0ELb0ELb1ELb0ELb1ELb1EEEEEEEEEvNT_6ParamsE --------------------------
	.section	.nv.info._ZN7cutlass13device_kernelIN5flash11enable_sm90INS1_16FlashAttnFwdSm90INS1_25CollectiveMainloopFwdSm90ILi2EN4cute5tupleIJNS5_1CILi1EEES8_S8_EEENS6_IJNS7_ILi128EEENS7_ILi96EEENS7_ILi64EEEEEELi256ENS_10bfloat16_tEfNS_4arch4Sm90ELb0ELb0ELb0ELb1ELb0ELb0ELb1ELb1ELb0ELb0ELb0ELb0EEENS1_21CollectiveEpilogueFwdINS6_IJSA_NS7_ILi256EEESB_EEES9_SE_SG_Li256ELb1ELb0ELb0ELb0EEENS1_36VarlenDynamicPersistentTileSchedulerILi128ELi96ELi256ELi32ELb0ELb0ELb1ELb0ELb1ELb1EEEEEEEEEvNT_6ParamsE,"",@"SHT_CUDA_INFO"
	.sectionflags	@""
	.align	4


	//----- nvinfo : EIATTR_CUDA_API_VERSION
	.align		4
        /*0000*/ 	.byte	0x04, 0x37
        /*0002*/ 	.short	(.L_168 - .L_167)
.L_167:
        /*0004*/ 	.word	0x00000082


	//----- nvinfo : EIATTR_KPARAM_INFO
	.align		4
.L_168:
        /*0008*/ 	.byte	0x04, 0x17
        /*000a*/ 	.short	(.L_170 - .L_169)
.L_169:
        /*000c*/ 	.word	0x00000000
        /*0010*/ 	.short	0x0000
        /*0012*/ 	.short	0x0000
        /*0014*/ 	.byte	0x00, 0xf0, 0x01, 0x2c


	//----- nvinfo : EIATTR_SPARSE_MMA_MASK
	.align		4
.L_170:
        /*0018*/ 	.byte	0x03, 0x50
        /*001a*/ 	.short	0x0000


	//----- nvinfo : EIATTR_MAXREG_COUNT
	.align		4
        /*001c*/ 	.byte	0x03, 0x1b
        /*001e*/ 	.short	0x00a8


	//----- nvinfo : EIATTR_MERCURY_ISA_VERSION
	.align		4
        /*0020*/ 	.byte	0x03, 0x5f
        /*0022*/ 	.short	0x0101


	//----- nvinfo : EIATTR_VRC_CTA_INIT_COUNT
	.align		4
        /*0024*/ 	.byte	0x02, 0x4a
	.zero		1
	.zero		1


	//----- nvinfo : EIATTR_EXIT_INSTR_OFFSETS
	.align		4
        /*0028*/ 	.byte	0x04, 0x1c
        /*002a*/ 	.short	(.L_172 - .L_171)


	//   ....[0]....
.L_171:
        /*002c*/ 	.word	0x00000010


	//----- nvinfo : EIATTR_MAX_THREADS
	.align		4
.L_172:
        /*0030*/ 	.byte	0x04, 0x05
        /*0032*/ 	.short	(.L_174 - .L_173)
.L_173:
        /*0034*/ 	.word	0x00000180
        /*0038*/ 	.word	0x00000001
        /*003c*/ 	.word	0x00000001


	//----- nvinfo : EIATTR_CBANK_PARAM_SIZE
	.align		4
.L_174:
        /*0040*/ 	.byte	0x03, 0x19
        /*0042*/ 	.short	0x0b00


	//----- nvinfo : EIATTR_PARAM_CBANK
	.align		4
        /*0044*/ 	.byte	0x04, 0x0a
        /*0046*/ 	.short	(.L_176 - .L_175)
	.align		4
.L_175:
        /*0048*/ 	.word	index@(.nv.constant0._ZN7cutlass13device_kernelIN5flash11enable_sm90INS1_16FlashAttnFwdSm90INS1_25CollectiveMainloopFwdSm90ILi2EN4cute5tupleIJNS5_1CILi1EEES8_S8_EEENS6_IJNS7_ILi128EEENS7_ILi96EEENS7_ILi64EEEEEELi256ENS_10bfloat16_tEfNS_4arch4Sm90ELb0ELb0ELb0ELb1ELb0ELb0ELb1ELb1ELb0ELb0ELb0ELb0EEENS1_21CollectiveEpilogueFwdINS6_IJSA_NS7_ILi256EEESB_EEES9_SE_SG_Li256ELb1ELb0ELb0ELb0EEENS1_36VarlenDynamicPersistentTileSchedulerILi128ELi96ELi256ELi32ELb0ELb0ELb1ELb0ELb1ELb1EEEEEEEEEvNT_6ParamsE)
        /*004c*/ 	.short	0x0380
        /*004e*/ 	.short	0x0b00


	//----- nvinfo : EIATTR_SW_WAR
	.align		4
.L_176:
        /*0050*/ 	.byte	0x04, 0x36
        /*0052*/ 	.short	(.L_178 - .L_177)
.L_177:
        /*0054*/ 	.word	0x00000008
.L_178:


//--------------------- .nv.info._ZN7cutlass13device_kernelIN5flash11enable_sm90INS1_16FlashAttnFwdSm90INS1_25CollectiveMainloopFwdSm90ILi2EN4cute5tupleIJNS5_1CILi1EEES8_S8_EEENS6_IJNS7_ILi128EEENS7_ILi96EEENS7_ILi64EEEEEELi256ENS_10bfloat16_tEfNS_4arch4Sm90ELb0ELb0ELb0ELb1ELb0ELb1ELb1ELb1ELb0ELb0ELb0ELb0EEENS1_21CollectiveEpilogueFwdINS6_IJSA_NS7_ILi256EEESB_EEES9_SE_SG_Li256ELb1ELb0ELb0ELb0EEENS1_36VarlenDynamicPersistentTileSchedulerILi128ELi96ELi256ELi32ELb0ELb0ELb1ELb0ELb1ELb1EEEEEEEEEvNT_6ParamsE --------------------------
	.section	.nv.info._ZN7cutlass13device_kernelIN5flash11enable_sm90INS1_16FlashAttnFwdSm90INS1_25CollectiveMainloopFwdSm90ILi2EN4cute5tupleIJNS5_1CILi1EEES8_S8_EEENS6_IJNS7_ILi128EEENS7_ILi96EEENS7_ILi64EEEEEELi256ENS_10bfloat16_tEfNS_4arch4Sm90ELb0ELb0ELb0ELb1ELb0ELb1ELb1ELb1ELb0ELb0ELb0ELb0EEENS1_21CollectiveEpilogueFwdINS6_IJSA_NS7_ILi256EEESB_EEES9_SE_SG_Li256ELb1ELb0ELb0ELb0EEENS1_36VarlenDynamicPersistentTileSchedulerILi128ELi96ELi256ELi32ELb0ELb0ELb1ELb0ELb1ELb1EEEEEEEEEvNT_6ParamsE,"",@"SHT_CUDA_INFO"
	.sectionflags	@""
	.align	4


	//----- nvinfo : EIATTR_CUDA_API_VERSION
	.align		4
        /*0000*/ 	.byte	0x04, 0x37
        /*0002*/ 	.short	(.L_180 - .L_179)
.L_179:
        /*0004*/ 	.word	0x00000082


	//----- nvinfo : EIATTR_KPARAM_INFO
	.align		4
.L_180:
        /*0008*/ 	.byte	0x04, 0x17
        /*000a*/ 	.short	(.L_182 - .L_181)
.L_181:
        /*000c*/ 	.word	0x00000000
        /*0010*/ 	.short	0x0000
        /*0012*/ 	.short	0x0000
        /*0014*/ 	.byte	0x00, 0xf0, 0x01, 0x2c


	//----- nvinfo : EIATTR_SPARSE_MMA_MASK
	.align		4
.L_182:
        /*0018*/ 	.byte	0x03, 0x50
        /*001a*/ 	.short	0x0000


	//----- nvinfo : EIATTR_MAXREG_COUNT
	.align		4
        /*001c*/ 	.byte	0x03, 0x1b
        /*001e*/ 	.short	0x00a8


	//----- nvinfo : EIATTR_MERCURY_ISA_VERSION
	.align		4
        /*0020*/ 	.byte	0x03, 0x5f
        /*0022*/ 	.short	0x0101


	//----- nvinfo : EIATTR_VRC_CTA_INIT_COUNT
	.align		4
        /*0024*/ 	.byte	0x02, 0x4a
	.zero		1
	.zero		1


	//----- nvinfo : EIATTR_EXIT_INSTR_OFFSETS
	.align		4
        /*0028*/ 	.byte	0x04, 0x1c
        /*002a*/ 	.short	(.L_184 - .L_183)


	//   ....[0]....
.L_183:
        /*002c*/ 	.word	0x00000010


	//----- nvinfo : EIATTR_MAX_THREADS
	.align		4
.L_184:
        /*0030*/ 	.byte	0x04, 0x05
        /*0032*/ 	.short	(.L_186 - .L_185)
.L_185:
        /*0034*/ 	.word	0x00000180
        /*0038*/ 	.word	0x00000001
        /*003c*/ 	.word	0x00000001


	//----- nvinfo : EIATTR_CBANK_PARAM_SIZE
	.align		4
.L_186:
        /*0040*/ 	.byte	0x03, 0x19
        /*0042*/ 	.short	0x0b00


	//----- nvinfo : EIATTR_PARAM_CBANK
	.align		4
        /*0044*/ 	.byte	0x04, 0x0a
        /*0046*/ 	.short	(.L_188 - .L_187)
	.align		4
.L_187:
        /*0048*/ 	.word	index@(.nv.constant0._ZN7cutlass13device_kernelIN5flash11enable_sm90INS1_16FlashAttnFwdSm90INS1_25CollectiveMainloopFwdSm90ILi2EN4cute5tupleIJNS5_1CILi1EEES8_S8_EEENS6_IJNS7_ILi128EEENS7_ILi96EEENS7_ILi64EEEEEELi256ENS_10bfloat16_tEfNS_4arch4Sm90ELb0ELb0ELb0ELb1ELb0ELb1ELb1ELb1ELb0ELb0ELb0ELb0EEENS1_21CollectiveEpilogueFwdINS6_IJSA_NS7_ILi256EEESB_EEES9_SE_SG_Li256ELb1ELb0ELb0ELb0EEENS1_36VarlenDynamicPersistentTileSchedulerILi128ELi96ELi256ELi32ELb0ELb0ELb1ELb0ELb1ELb1EEEEEEEEEvNT_6ParamsE)
        /*004c*/ 	.short	0x0380
        /*004e*/ 	.short	0x0b00


	//----- nvinfo : EIATTR_SW_WAR
	.align		4
.L_188:
        /*0050*/ 	.byte	0x04, 0x36
        /*0052*/ 	.short	(.L_190 - .L_189)
.L_189:
        /*0054*/ 	.word	0x00000008
.L_190:


//--------------------- .nv.info._ZN7cutlass13device_kernelIN5flash11enable_sm90INS1_16FlashAttnFwdSm90INS1_25CollectiveMainloopFwdSm90ILi2EN4cute5tupleIJNS5_1CILi1EEES8_S8_EEENS6_IJNS7_ILi128EEENS7_ILi96EEENS7_ILi64EEEEEELi256ENS_10bfloat16_tEfNS_4arch4Sm90ELb0ELb1ELb0ELb0ELb0ELb0ELb0ELb1ELb0ELb0ELb0ELb0EEENS1_21CollectiveEpilogueFwdINS6_IJSA_NS7_ILi256EEESB_EEES9_SE_SG_Li256ELb0ELb0ELb0ELb0EEENS1_30DynamicPersistentTileSchedulerILi256ELi32ELb0ELb0ELb1EEEEEEEEEvNT_6ParamsE --------------------------
	.section	.nv.info._ZN7cutlass13device_kernelIN5flash11enable_sm90INS1_16FlashAttnFwdSm90INS1_25CollectiveMainloopFwdSm90ILi2EN4cute5tupleIJNS5_1CILi1EEES8_S8_EEENS6_IJNS7_ILi128EEENS7_ILi96EEENS7_ILi64EEEEEELi256ENS_10bfloat16_tEfNS_4arch4Sm90ELb0ELb1ELb0ELb0ELb0ELb0ELb0ELb1ELb0ELb0ELb0ELb0EEENS1_21CollectiveEpilogueFwdINS6_IJSA_NS7_ILi256EEESB_EEES9_SE_SG_Li256ELb0ELb0ELb0ELb0EEENS1_30DynamicPersistentTileSchedulerILi256ELi32ELb0ELb0ELb1EEEEEEEEEvNT_6ParamsE,"",@"SHT_CUDA_INFO"
	.sectionflags	@""
	.align	4


	//----- nvinfo : EIATTR_CUDA_API_VERSION
	.align		4
        /*0000*/ 	.byte	0x04, 0x37
        /*0002*/ 	.short	(.L_192 - .L_191)
.L_191:
        /*0004*/ 	.word	0x00000082


	//----- nvinfo : EIATTR_KPARAM_INFO
	.align		4
.L_192:
        /*0008*/ 	.byte	0x04, 0x17
        /*000a*/ 	.short	(.L_194 - .L_193)
.L_193:
        /*000c*/ 	.word	0x00000000
        /*0010*/ 	.short	0x0000
        /*0012*/ 	.short	0x0000
        /*0014*/ 	.byte	0x00, 0xf0, 0x01, 0x2e


	//----- nvinfo : EIATTR_SPARSE_MMA_MASK
	.align		4
.L_194:
        /*0018*/ 	.byte	0x03, 0x50
        /*001a*/ 	.short	0x0000


	//----- nvinfo : EIATTR_MAXREG_COUNT
	.align		4
        /*001c*/ 	.byte	0x03, 0x1b
        /*001e*/ 	.short	0x00a8


	//----- nvinfo : EIATTR_MERCURY_ISA_VERSION
	.align		4
        /*0020*/ 	.byte	0x03, 0x5f
        /*0022*/ 	.short	0x0101


	//----- nvinfo : EIATTR_VRC_CTA_INIT_COUNT
	.align		4
        /*0024*/ 	.byte	0x02, 0x4a
	.zero		1
	.zero		1


	//----- nvinfo : EIATTR_EXIT_INSTR_OFFSETS
	.align		4
        /*0028*/ 	.byte	0x04, 0x1c
        /*002a*/ 	.short	(.L_196 - .L_195)


	//   ....[0]....
.L_195:
        /*002c*/ 	.word	0x00000010


	//----- nvinfo : EIATTR_MAX_THREADS
	.align		4
.L_196:
        /*0030*/ 	.byte	0x04, 0x05
        /*0032*/ 	.short	(.L_198 - .L_197)
.L_197:
        /*0034*/ 	.word	0x00000180
        /*0038*/ 	.word	0x00000001
        /*003c*/ 	.word	0x00000001


	//----- nvinfo : EIATTR_CBANK_PARAM_SIZE
	.align		4
.L_198:
        /*0040*/ 	.byte	0x03, 0x19
        /*0042*/ 	.short	0x0b80


	//----- nvinfo : EIATTR_PARAM_CBANK
	.align		4
        /*0044*/ 	.byte	0x04, 0x0a
        /*0046*/ 	.short	(.L_200 - .L_199)
	.align		4
.L_199:
        /*0048*/ 	.word	index@(.nv.constant0._ZN7cutlass13device_kernelIN5flash11enable_sm90INS1_16FlashAttnFwdSm90INS1_25CollectiveMainloopFwdSm90ILi2EN4cute5tupleIJNS5_1CILi1EEES8_S8_EEENS6_IJNS7_ILi128EEENS7_ILi96EEENS7_ILi64EEEEEELi256ENS_10bfloat16_tEfNS_4arch4Sm90ELb0ELb1ELb0ELb0ELb0ELb0ELb0ELb1ELb0ELb0ELb0ELb0EEENS1_21CollectiveEpilogueFwdINS6_IJSA_NS7_ILi256EEESB_EEES9_SE_SG_Li256ELb0ELb0ELb0ELb0EEENS1_30DynamicPersistentTileSchedulerILi256ELi32ELb0ELb0ELb1EEEEEEEEEvNT_6ParamsE)
        /*004c*/ 	.short	0x0380
        /*004e*/ 	.short	0x0b80


	//----- nvinfo : EIATTR_SW_WAR
	.align		4
.L_200:
        /*0050*/ 	.byte	0x04, 0x36
        /*0052*/ 	.short	(.L_202 - .L_201)
.L_201:
        /*0054*/ 	.word	0x00000008
.L_202:


//--------------------- .nv.info._ZN7cutlass13device_kernelIN5flash11enable_sm90INS1_16FlashAttnFwdSm90INS1_25CollectiveMainloopFwdSm90ILi2EN4cute5tupleIJNS5_1CILi1EEES8_S8_EEENS6_IJNS7_ILi128EEENS7_ILi96EEENS7_ILi64EEEEEELi256ENS_10bfloat16_tEfNS_4arch4Sm90ELb0ELb1ELb0ELb0ELb0ELb0ELb1ELb1ELb0ELb0ELb0ELb0EEENS1_21CollectiveEpilogueFwdINS6_IJSA_NS7_ILi256EEESB_EEES9_SE_SG_Li256ELb0ELb0ELb0ELb0EEENS1_30DynamicPersistentTileSchedulerILi256ELi32ELb0ELb0ELb1EEEEEEEEEvNT_6ParamsE --------------------------
	.section	.nv.info._ZN7cutlass13device_kernelIN5flash11enable_sm90INS1_16FlashAttnFwdSm90INS1_25CollectiveMainloopFwdSm90ILi2EN4cute5tupleIJNS5_1CILi1EEES8_S8_EEENS6_IJNS7_ILi128EEENS7_ILi96EEENS7_ILi64EEEEEELi256ENS_10bfloat16_tEfNS_4arch4Sm90ELb0ELb1ELb0ELb0ELb0ELb0ELb1ELb1ELb0ELb0ELb0ELb0EEENS1_21CollectiveEpilogueFwdINS6_IJSA_NS7_ILi256EEESB_EEES9_SE_SG_Li256ELb0ELb0ELb0ELb0EEENS1_30DynamicPersistentTileSchedulerILi256ELi32ELb0ELb0ELb1EEEEEEEEEvNT_6ParamsE,"",@"SHT_CUDA_INFO"
	.sectionflags	@""
	.align	4


	//----- nvinfo : EIATTR_CUDA_API_VERSION
	.align		4
        /*0000*/ 	.byte	0x04, 0x37
        /*0002*/ 	.short	(.L_204 - .L_203)
.L_203:
        /*0004*/ 	.word	0x00000082


	//----- nvinfo : EIATTR_KPARAM_INFO
	.align		4
.L_204:
        /*0008*/ 	.byte	0x04, 0x17
        /*000a*/ 	.short	(.L_206 - .L_205)
.L_205:
        /*000c*/ 	.word	0x00000000
        /*0010*/ 	.short	0x0000
        /*0012*/ 	.short	0x0000
        /*0014*/ 	.byte	0x00, 0xf0, 0x01, 0x32


	//----- nvinfo : EIATTR_SPARSE_MMA_MASK
	.align		4
.L_206:
        /*0018*/ 	.byte	0x03, 0x50
        /*001a*/ 	.short	0x0000


	//----- nvinfo : EIATTR_MAXREG_COUNT
	.align		4
        /*001c*/ 	.byte	0x03, 0x1b
        /*001e*/ 	.short	0x00a8


	//----- nvinfo : EIATTR_MERCURY_ISA_VERSION
	.align		4
        /*0020*/ 	.byte	0x03, 0x5f
        /*0022*/ 	.short	0x0101


	//----- nvinfo : EIATTR_VRC_CTA_INIT_COUNT
	.align		4
        /*0024*/ 	.byte	0x02, 0x4a
	.zero		1
	.zero		1


	//----- nvinfo : EIATTR_EXIT_INSTR_OFFSETS
	.align		4
        /*0028*/ 	.byte	0x04, 0x1c
        /*002a*/ 	.short	(.L_208 - .L_207)


	//   ....[0]....
.L_207:
        /*002c*/ 	.word	0x00000010


	//----- nvinfo : EIATTR_MAX_THREADS
	.align		4
.L_208:
        /*0030*/ 	.byte	0x04, 0x05
        /*0032*/ 	.short	(.L_210 - .L_209)
.L_209:
        /*0034*/ 	.word	0x00000180
        /*0038*/ 	.word	0x00000001
        /*003c*/ 	.word	0x00000001


	//----- nvinfo : EIATTR_CBANK_PARAM_SIZE
	.align		4
.L_210:
        /*0040*/ 	.byte	0x03, 0x19
        /*0042*/ 	.short	0x0c80


	//----- nvinfo : EIATTR_PARAM_CBANK
	.align		4
        /*0044*/ 	.byte	0x04, 0x0a
        /*0046*/ 	.short	(.L_212 - .L_211)
	.align		4
.L_211:
        /*0048*/ 	.word	index@(.nv.constant0._ZN7cutlass13device_kernelIN5flash11enable_sm90INS1_16FlashAttnFwdSm90INS1_25CollectiveMainloopFwdSm90ILi2EN4cute5tupleIJNS5_1CILi1EEES8_S8_EEENS6_IJNS7_ILi128EEENS7_ILi96EEENS7_ILi64EEEEEELi256ENS_10bfloat16_tEfNS_4arch4Sm90ELb0ELb1ELb0ELb0ELb0ELb0ELb1ELb1ELb0ELb0ELb0ELb0EEENS1_21CollectiveEpilogueFwdINS6_IJSA_NS7_ILi256EEESB_EEES9_SE_SG_Li256ELb0ELb0ELb0ELb0EEENS1_30DynamicPersistentTileSchedulerILi256ELi32ELb0ELb0ELb1EEEEEEEEEvNT_6ParamsE)
        /*004c*/ 	.short	0x0380
        /*004e*/ 	.short	0x0c80


	//----- nvinfo : EIATTR_SW_WAR
	.align		4
.L_212:
        /*0050*/ 	.byte	0x04, 0x36
        /*0052*/ 	.short	(.L_214 - .L_213)
.L_213:
        /*0054*/ 	.word	0x00000008
.L_214:


//--------------------- .nv.info._ZN7cutlass13device_kernelIN5flash11enable_sm90INS1_16FlashAttnFwdSm90INS1_25CollectiveMainloopFwdSm90ILi2EN4cute5tupleIJNS5_1CILi1EEES8_S8_EEENS6_IJNS7_ILi128EEENS7_ILi96EEENS7_ILi64EEEEEELi256ENS_10bfloat16_tEfNS_4arch4Sm90ELb0ELb1ELb0ELb1ELb0ELb0ELb0ELb1ELb0ELb0ELb0ELb0EEENS1_21CollectiveEpilogueFwdINS6_IJSA_NS7_ILi256EEESB_EEES9_SE_SG_Li256ELb1ELb0ELb0ELb0EEENS1_36VarlenDynamicPersistentTileSchedulerILi128ELi96ELi256ELi32ELb0ELb0ELb1ELb1ELb0ELb1EEEEEEEEEvNT_6ParamsE --------------------------
	.section	.nv.info._ZN7cutlass13device_kernelIN5flash11enable_sm90INS1_16FlashAttnFwdSm90INS1_25CollectiveMainloopFwdSm90ILi2EN4cute5tupleIJNS5_1CILi1EEES8_S8_EEENS6_IJNS7_ILi128EEENS7_ILi96EEENS7_ILi64EEEEEELi256ENS_10bfloat16_tEfNS_4arch4Sm90ELb0ELb1ELb0ELb1ELb0ELb0ELb0ELb1ELb0ELb0ELb0ELb0EEENS1_21CollectiveEpilogueFwdINS6_IJSA_NS7_ILi256EEESB_EEES9_SE_SG_Li256ELb1ELb0ELb0ELb0EEENS1_36VarlenDynamicPersistentTileSchedulerILi128ELi96ELi256ELi32ELb0ELb0ELb1ELb1ELb0ELb1EEEEEEEEEvNT_6ParamsE,"",@"SHT_CUDA_INFO"
	.sectionflags	@""
	.align	4


	//----- nvinfo : EIATTR_CUDA_API_VERSION
	.align		4
        /*0000*/ 	.byte	0x04, 0x37
        /*0002*/ 	.short	(.L_216 - .L_215)
.L_215:
        /*0004*/ 	.word	0x00000082


	//----- nvinfo : EIATTR_KPARAM_INFO
	.align		4
.L_216:
        /*0008*/ 	.byte	0x04, 0x17
        /*000a*/ 	.short	(.L_218 - .L_217)
.L_217:
        /*000c*/ 	.word	0x00000000
        /*0010*/ 	.short	0x0000
        /*0012*/ 	.short	0x0000
        /*0014*/ 	.byte	0x00, 0xf0, 0x01, 0x28


	//----- nvinfo : EIATTR_SPARSE_MMA_MASK
	.align		4
.L_218:
        /*0018*/ 	.byte	0x03, 0x50
        /*001a*/ 	.short	0x0000


	//----- nvinfo : EIATTR_MAXREG_COUNT
	.align		4
        /*001c*/ 	.byte	0x03, 0x1b
        /*001e*/ 	.short	0x00a8


	//----- nvinfo : EIATTR_MERCURY_ISA_VERSION
	.align		4
        /*0020*/ 	.byte	0x03, 0x5f
        /*0022*/ 	.short	0x0101


	//----- nvinfo : EIATTR_VRC_CTA_INIT_COUNT
	.align		4
        /*0024*/ 	.byte	0x02, 0x4a
	.zero		1
	.zero		1


	//----- nvinfo : EIATTR_EXIT_INSTR_OFFSETS
	.align		4
        /*0028*/ 	.byte	0x04, 0x1c
        /*002a*/ 	.short	(.L_220 - .L_219)


	//   ....[0]....
.L_219:
        /*002c*/ 	.word	0x00000010


	//----- nvinfo : EIATTR_MAX_THREADS
	.align		4
.L_220:
        /*0030*/ 	.byte	0x04, 0x05
        /*0032*/ 	.short	(.L_222 - .L_221)
.L_221:
        /*0034*/ 	.word	0x00000180
        /*0038*/ 	.word	0x00000001
        /*003c*/ 	.word	0x00000001


	//----- nvinfo : EIATTR_CBANK_PARAM_SIZE
	.align		4
.L_222:
        /*0040*/ 	.byte	0x03, 0x19
        /*0042*/ 	.short	0x0a00


	//----- nvinfo : EIATTR_PARAM_CBANK
	.align		4
        /*0044*/ 	.byte	0x04, 0x0a
        /*0046*/ 	.short	(.L_224 - .L_223)
	.align		4
.L_223:
        /*0048*/ 	.word	index@(.nv.constant0._ZN7cutlass13device_kernelIN5flash11enable_sm90INS1_16FlashAttnFwdSm90INS1_25CollectiveMainloopFwdSm90ILi2EN4cute5tupleIJNS5_1CILi1EEES8_S8_EEENS6_IJNS7_ILi128EEENS7_ILi96EEENS7_ILi64EEEEEELi256ENS_10bfloat16_tEfNS_4arch4Sm90ELb0ELb1ELb0ELb1ELb0ELb0ELb0ELb1ELb0ELb0ELb0ELb0EEENS1_21CollectiveEpilogueFwdINS6_IJSA_NS7_ILi256EEESB_EEES9_SE_SG_Li256ELb1ELb0ELb0ELb0EEENS1_36VarlenDynamicPersistentTileSchedulerILi128ELi96ELi256ELi32ELb0ELb0ELb1ELb1ELb0ELb1EEEEEEEEEvNT_6ParamsE)
        /*004c*/ 	.short	0x0380
        /*004e*/ 	.short	0x0a00


	//----- nvinfo : EIATTR_SW_WAR
	.align		4
.L_224:
        /*0050*/ 	.byte	0x04, 0x36
        /*0052*/ 	.short	(.L_226 - .L_225)
.L_225:
        /*0054*/ 	.word	0x00000008
.L_226:


//--------------------- .nv.info._ZN7cutlass13device_kernelIN5flash11enable_sm90INS1_16FlashAttnFwdSm90INS1_25CollectiveMainloopFwdSm90ILi2EN4cute5tupleIJNS5_1CILi1EEES8_S8_EEENS6_IJNS7_ILi128EEENS7_ILi96EEENS7_ILi64EEEEEELi256ENS_10bfloat16_tEfNS_4arch4Sm90ELb0ELb1ELb0ELb1ELb0ELb1ELb0ELb1ELb0ELb0ELb0ELb0EEENS1_21CollectiveEpilogueFwdINS6_IJSA_NS7_ILi256EEESB_EEES9_SE_SG_Li256ELb1ELb0ELb0ELb0EEENS1_36VarlenDynamicPersistentTileSchedulerILi128ELi96ELi256ELi32ELb0ELb0ELb1ELb1ELb0ELb1EEEEEEEEEvNT_6ParamsE --------------------------
	.section	.nv.info._ZN7cutlass13device_kernelIN5flash11enable_sm90INS1_16FlashAttnFwdSm90INS1_25CollectiveMainloopFwdSm90ILi2EN4cute5tupleIJNS5_1CILi1EEES8_S8_EEENS6_IJNS7_ILi128EEENS7_ILi96EEENS7_ILi64EEEEEELi256ENS_10bfloat16_tEfNS_4arch4Sm90ELb0ELb1ELb0ELb1ELb0ELb1ELb0ELb1ELb0ELb0ELb0ELb0EEENS1_21CollectiveEpilogueFwdINS6_IJSA_NS7_ILi256EEESB_EEES9_SE_SG_Li256ELb1ELb0ELb0ELb0EEENS1_36VarlenDynamicPersistentTileSchedulerILi128ELi96ELi256ELi32ELb0ELb0ELb1ELb1ELb0ELb1EEEEEEEEEvNT_6ParamsE,"",@"SHT_CUDA_INFO"
	.sectionflags	@""
	.align	4


	//----- nvinfo : EIATTR_CUDA_API_VERSION
	.align		4
        /*0000*/ 	.byte	0x04, 0x37
        /*0002*/ 	.short	(.L_228 - .L_227)
.L_227:
        /*0004*/ 	.word	0x00000082


	//----- nvinfo : EIATTR_KPARAM_INFO
	.align		4
.L_228:
        /*0008*/ 	.byte	0x04, 0x17
        /*000a*/ 	.short	(.L_230 - .L_229)
.L_229:
        /*000c*/ 	.word	0x00000000
        /*0010*/ 	.short	0x0000
        /*0012*/ 	.short	0x0000
        /*0014*/ 	.byte	0x00, 0xf0, 0x01, 0x28


	//----- nvinfo : EIATTR_SPARSE_MMA_MASK
	.align		4
.L_230:
        /*0018*/ 	.byte	0x03, 0x50
        /*001a*/ 	.short	0x0000


	//----- nvinfo : EIATTR_MAXREG_COUNT
	.align		4
        /*001c*/ 	.byte	0x03, 0x1b
        /*001e*/ 	.short	0x00a8


	//----- nvinfo : EIATTR_MERCURY_ISA_VERSION
	.align		4
        /*0020*/ 	.byte	0x03, 0x5f
        /*0022*/ 	.short	0x0101


	//----- nvinfo : EIATTR_VRC_CTA_INIT_COUNT
	.align		4
        /*0024*/ 	.byte	0x02, 0x4a
	.zero		1
	.zero		1


	//----- nvinfo : EIATTR_EXIT_INSTR_OFFSETS
	.align		4
        /*0028*/ 	.byte	0x04, 0x1c
        /*002a*/ 	.short	(.L_232 - .L_231)


	//   ....[0]....
.L_231:
        /*002c*/ 	.word	0x00000010


	//----- nvinfo : EIATTR_MAX_THREADS
	.align		4
.L_232:
        /*0030*/ 	.byte	0x04, 0x05
        /*0032*/ 	.short	(.L_234 - .L_233)
.L_233:
        /*0034*/ 	.word	0x00000180
        /*0038*/ 	.word	0x00000001
        /*003c*/ 	.word	0x00000001


	//----- nvinfo : EIATTR_CBANK_PARAM_SIZE
	.align		4
.L_234:
        /*0040*/ 	.byte	0x03, 0x19
        /*0042*/ 	.short	0x0a00


	//----- nvinfo : EIATTR_PARAM_CBANK
	.align		4
        /*0044*/ 	.byte	0x04, 0x0a
        /*0046*/ 	.short	(.L_236 - .L_235)
	.align		4
.L_235:
        /*0048*/ 	.word	index@(.nv.constant0._ZN7cutlass13device_kernelIN5flash11enable_sm90INS1_16FlashAttnFwdSm90INS1_25CollectiveMainloopFwdSm90ILi2EN4cute5tupleIJNS5_1CILi1EEES8_S8_EEENS6_IJNS7_ILi128EEENS7_ILi96EEENS7_ILi64EEEEEELi256ENS_10bfloat16_tEfNS_4arch4Sm90ELb0ELb1ELb0ELb1ELb0ELb1ELb0ELb1ELb0ELb0ELb0ELb0EEENS1_21CollectiveEpilogueFwdINS6_IJSA_NS7_ILi256EEESB_EEES9_SE_SG_Li256ELb1ELb0ELb0ELb0EEENS1_36VarlenDynamicPersistentTileSchedulerILi128ELi96ELi256ELi32ELb0ELb0ELb1ELb1ELb0ELb1EEEEEEEEEvNT_6ParamsE)
        /*004c*/ 	.short	0x0380
        /*004e*/ 	.short	0x0a00


	//----- nvinfo : EIATTR_SW_WAR
	.align		4
.L_236:
        /*0050*/ 	.byte	0x04, 0x36
        /*0052*/ 	.short	(.L_238 - .L_237)
.L_237:
        /*0054*/ 	.word	0x00000008
.L_238:


//--------------------- .nv.info._ZN7cutlass13device_kernelIN5flash11enable_sm90INS1_16FlashAttnFwdSm90INS1_25CollectiveMainloopFwdSm90ILi2EN4cute5tupleIJNS5_1CILi1EEES8_S8_EEENS6_IJNS7_ILi128EEENS7_ILi96EEENS7_ILi64EEEEEELi256ENS_10bfloat16_tEfNS_4arch4Sm90ELb0ELb1ELb0ELb1ELb0ELb0ELb1ELb1ELb0ELb0ELb0ELb0EEENS1_21CollectiveEpilogueFwdINS6_IJSA_NS7_ILi256EEESB_EEES9_SE_SG_Li256ELb1ELb0ELb0ELb0EEENS1_36VarlenDynamicPersistentTileSchedulerILi128ELi96ELi256ELi32ELb0ELb0ELb1ELb1ELb0ELb1EEEEEEEEEvNT_6ParamsE --------------------------
	.section	.nv.info._ZN7cutlass13device_kernelIN5flash11enable_sm90INS1_16FlashAttnFwdSm90INS1_25CollectiveMainloopFwdSm90ILi2EN4cute5tupleIJNS5_1CILi1EEES8_S8_EEENS6_IJNS7_ILi128EEENS7_ILi96EEENS7_ILi64EEEEEELi256ENS_10bfloat16_tEfNS_4arch4Sm90ELb0ELb1ELb0ELb1ELb0ELb0ELb1ELb1ELb0ELb0ELb0ELb0EEENS1_21CollectiveEpilogueFwdINS6_IJSA_NS7_ILi256EEESB_EEES9_SE_SG_Li256ELb1ELb0ELb0ELb0EEENS1_36VarlenDynamicPersistentTileSchedulerILi128ELi96ELi256ELi32ELb0ELb0ELb1ELb1ELb0ELb1EEEEEEEEEvNT_6ParamsE,"",@"SHT_CUDA_INFO"
	.sectionflags	@""
	.align	4


	//----- nvinfo : EIATTR_CUDA_API_VERSION
	.align		4
        /*0000*/ 	.byte	0x04, 0x37
        /*0002*/ 	.short	(.L_240 - .L_239)
.L_239:
        /*0004*/ 	.word	0x00000082


	//----- nvinfo : EIATTR_KPARAM_INFO
	.align		4
.L_240:
        /*0008*/ 	.byte	0x04, 0x17
        /*000a*/ 	.short	(.L_242 - .L_241)
.L_241:
        /*000c*/ 	.word	0x00000000
        /*0010*/ 	.short	0x0000
        /*0012*/ 	.short	0x0000
        /*0014*/ 	.byte	0x00, 0xf0, 0x01, 0x2c


	//----- nvinfo : EIATTR_SPARSE_MMA_MASK
	.align		4
.L_242:
        /*0018*/ 	.byte	0x03, 0x50
        /*001a*/ 	.short	0x0000


	//----- nvinfo : EIATTR_MAXREG_COUNT
	.align		4
        /*001c*/ 	.byte	0x03, 0x1b
        /*001e*/ 	.short	0x00a8


	//----- nvinfo : EIATTR_MERCURY_ISA_VERSION
	.align		4
        /*0020*/ 	.byte	0x03, 0x5f
        /*0022*/ 	.short	0x0101


	//----- nvinfo : EIATTR_VRC_CTA_INIT_COUNT
	.align		4
        /*0024*/ 	.byte	0x02, 0x4a
	.zero		1
	.zero		1


	//----- nvinfo : EIATTR_EXIT_INSTR_OFFSETS
	.align		4
        /*0028*/ 	.byte	0x04, 0x1c
        /*002a*/ 	.short	(.L_244 - .L_243)


	//   ....[0]....
.L_243:
        /*002c*/ 	.word	0x00000010


	//----- nvinfo : EIATTR_MAX_THREADS
	.align		4
.L_244:
        /*0030*/ 	.byte	0x04, 0x05
        /*0032*/ 	.short	(.L_246 - .L_245)
.L_245:
        /*0034*/ 	.word	0x00000180
        /*0038*/ 	.word	0x00000001
        /*003c*/ 	.word	0x00000001


	//----- nvinfo : EIATTR_CBANK_PARAM_SIZE
	.align		4
.L_246:
        /*0040*/ 	.byte	0x03, 0x19
        /*0042*/ 	.short	0x0b00


	//----- nvinfo : EIATTR_PARAM_CBANK
	.align		4
        /*0044*/ 	.byte	0x04, 0x0a
        /*0046*/ 	.short	(.L_248 - .L_247)
	.align		4
.L_247:
        /*0048*/ 	.word	index@(.nv.constant0._ZN7cutlass13device_kernelIN5flash11enable_sm90INS1_16FlashAttnFwdSm90INS1_25CollectiveMainloopFwdSm90ILi2EN4cute5tupleIJNS5_1CILi1EEES8_S8_EEENS6_IJNS7_ILi128EEENS7_ILi96EEENS7_ILi64EEEEEELi256ENS_10bfloat16_tEfNS_4arch4Sm90ELb0ELb1ELb0ELb1ELb0ELb0ELb1ELb1ELb0ELb0ELb0ELb0EEENS1_21CollectiveEpilogueFwdINS6_IJSA_NS7_ILi256EEESB_EEES9_SE_SG_Li256ELb1ELb0ELb0ELb0EEENS1_36VarlenDynamicPersistentTileSchedulerILi128ELi96ELi256ELi32ELb0ELb0ELb1ELb1ELb0ELb1EEEEEEEEEvNT_6ParamsE)
        /*004c*/ 	.short	0x0380
        /*004e*/ 	.short	0x0b00


	//----- nvinfo : EIATTR_SW_WAR
	.align		4
.L_248:
        /*0050*/ 	.byte	0x04, 0x36
        /*0052*/ 	.short	(.L_250 - .L_249)
.L_249:
        /*0054*/ 	.word	0x00000008
.L_250:


//--------------------- .nv.info._ZN7cutlass13device_kernelIN5flash11enable_sm90INS1_16FlashAttnFwdSm90INS1_25CollectiveMainloopFwdSm90ILi2EN4cute5tupleIJNS5_1CILi1EEES8_S8_EEENS6_IJNS7_ILi128EEENS7_ILi96EEENS7_ILi64EEEEEELi256ENS_10bfloat16_tEfNS_4arch4Sm90ELb0ELb1ELb0ELb1ELb0ELb1ELb1ELb1ELb0ELb0ELb0ELb0EEENS1_21CollectiveEpilogueFwdINS6_IJSA_NS7_ILi256EEESB_EEES9_SE_SG_Li256ELb1ELb0ELb0ELb0EEENS1_36VarlenDynamicPersistentTileSchedulerILi128ELi96ELi256ELi32ELb0ELb0ELb1ELb1ELb0ELb1EEEEEEEEEvNT_6ParamsE --------------------------
	.section	.nv.info._ZN7cutlass13device_kernelIN5flash11enable_sm90INS1_16FlashAttnFwdSm90INS1_25CollectiveMainloopFwdSm90ILi2EN4cute5tupleIJNS5_1CILi1EEES8_S8_EEENS6_IJNS7_ILi128EEENS7_ILi96EEENS7_ILi64EEEEEELi256ENS_10bfloat16_tEfNS_4arch4Sm90ELb0ELb1ELb0ELb1ELb0ELb1ELb1ELb1ELb0ELb0ELb0ELb0EEENS1_21CollectiveEpilogueFwdINS6_IJSA_NS7_ILi256EEESB_EEES9_SE_SG_Li256ELb1ELb0ELb0ELb0EEENS1_36VarlenDynamicPersistentTileSchedulerILi128ELi96ELi256ELi32ELb0ELb0ELb1ELb1ELb0ELb1EEEEEEEEEvNT_6ParamsE,"",@"SHT_CUDA_INFO"
	.sectionflags	@""
	.align	4


	//----- nvinfo : EIATTR_CUDA_API_VERSION
	.align		4
        /*0000*/ 	.byte	0x04, 0x37
        /*0002*/ 	.short	(.L_252 - .L_251)
.L_251:
        /*0004*/ 	.word	0x00000082


	//----- nvinfo : EIATTR_KPARAM_INFO
	.align		4
.L_252:
        /*0008*/ 	.byte	0x04, 0x17
        /*000a*/ 	.short	(.L_254 - .L_253)
.L_253:
        /*000c*/ 	.word	0x00000000
        /*0010*/ 	.short	0x0000
        /*0012*/ 	.short	0x0000
        /*0014*/ 	.byte	0x00, 0xf0, 0x01, 0x2c


	//----- nvinfo : EIATTR_SPARSE_MMA_MASK
	.align		4
.L_254:
        /*0018*/ 	.byte	0x03, 0x50
        /*001a*/ 	.short	0x0000


	//----- nvinfo : EIATTR_MAXREG_COUNT
	.align		4
        /*001c*/ 	.byte	0x03, 0x1b
        /*001e*/ 	.short	0x00a8


	//----- nvinfo : EIATTR_MERCURY_ISA_VERSION
	.align		4
        /*0020*/ 	.byte	0x03, 0x5f
        /*0022*/ 	.short	0x0101


	//----- nvinfo : EIATTR_VRC_CTA_INIT_COUNT
	.align		4
        /*0024*/ 	.byte	0x02, 0x4a
	.zero		1
	.zero		1


	//----- nvinfo : EIATTR_EXIT_INSTR_OFFSETS
	.align		4
        /*0028*/ 	.byte	0x04, 0x1c
        /*002a*/ 	.short	(.L_256 - .L_255)


	//   ....[0]....
.L_255:
        /*002c*/ 	.word	0x00000010


	//----- nvinfo : EIATTR_MAX_THREADS
	.align		4
.L_256:
        /*0030*/ 	.byte	0x04, 0x05
        /*0032*/ 	.short	(.L_258 - .L_257)
.L_257:
        /*0034*/ 	.word	0x00000180
        /*0038*/ 	.word	0x00000001
        /*003c*/ 	.word	0x00000001


	//----- nvinfo : EIATTR_CBANK_PARAM_SIZE
	.align		4
.L_258:
        /*0040*/ 	.byte	0x03, 0x19
        /*0042*/ 	.short	0x0b00


	//----- nvinfo : EIATTR_PARAM_CBANK
	.align		4
        /*0044*/ 	.byte	0x04, 0x0a
        /*0046*/ 	.short	(.L_260 - .L_259)
	.align		4
.L_259:
        /*0048*/ 	.word	index@(.nv.constant0._ZN7cutlass13device_kernelIN5flash11enable_sm90INS1_16FlashAttnFwdSm90INS1_25CollectiveMainloopFwdSm90ILi2EN4cute5tupleIJNS5_1CILi1EEES8_S8_EEENS6_IJNS7_ILi128EEENS7_ILi96EEENS7_ILi64EEEEEELi256ENS_10bfloat16_tEfNS_4arch4Sm90ELb0ELb1ELb0ELb1ELb0ELb1ELb1ELb1ELb0ELb0ELb0ELb0EEENS1_21CollectiveEpilogueFwdINS6_IJSA_NS7_ILi256EEESB_EEES9_SE_SG_Li256ELb1ELb0ELb0ELb0EEENS1_36VarlenDynamicPersistentTileSchedulerILi128ELi96ELi256ELi32ELb0ELb0ELb1ELb1ELb0ELb1EEEEEEEEEvNT_6ParamsE)
        /*004c*/ 	.short	0x0380
        /*004e*/ 	.short	0x0b00


	//----- nvinfo : EIATTR_SW_WAR
	.align		4
.L_260:
        /*0050*/ 	.byte	0x04, 0x36
        /*0052*/ 	.short	(.L_262 - .L_261)
.L_261:
        /*0054*/ 	.word	0x00000008
.L_262:


//--------------------- .nv.info._ZN7cutlass13device_kernelIN5flash11enable_sm90INS1_16FlashAttnFwdSm90INS1_25CollectiveMainloopFwdSm90ILi2EN4cute5tupleIJNS5_1CILi1EEES8_S8_EEENS6_IJNS7_ILi128EEENS7_ILi96EEENS7_ILi64EEEEEELi256ENS_10bfloat16_tEfNS_4arch4Sm90ELb1ELb0ELb0ELb0ELb0ELb0ELb0ELb1ELb0ELb0ELb0ELb0EEENS1_21CollectiveEpilogueFwdINS6_IJSA_NS7_ILi256EEESB_EEES9_SE_SG_Li256ELb0ELb0ELb0ELb0EEENS1_30DynamicPersistentTileSchedulerILi256ELi32ELb0ELb0ELb1EEEEEEEEEvNT_6ParamsE --------------------------
	.section	.nv.info._ZN7cutlass13device_kernelIN5flash11enable_sm90INS1_16FlashAttnFwdSm90INS1_25CollectiveMainloopFwdSm90ILi2EN4cute5tupleIJNS5_1CILi1EEES8_S8_EEENS6_IJNS7_ILi128EEENS7_ILi96EEENS7_ILi64EEEEEELi256ENS_10bfloat16_tEfNS_4arch4Sm90ELb1ELb0ELb0ELb0ELb0ELb0ELb0ELb1ELb0ELb0ELb0ELb0EEENS1_21CollectiveEpilogueFwdINS6_IJSA_NS7_ILi256EEESB_EEES9_SE_SG_Li256ELb0ELb0ELb0ELb0EEENS1_30DynamicPersistentTileSchedulerILi256ELi32ELb0ELb0ELb1EEEEEEEEEvNT_6ParamsE,"",@"SHT_CUDA_INFO"
	.sectionflags	@""
	.align	4


	//----- nvinfo : EIATTR_CUDA_API_VERSION
	.align		4
        /*0000*/ 	.byte	0x04, 0x37
        /*0002*/ 	.short	(.L_264 - .L_263)
.L_263:
        /*0004*/ 	.word	0x00000082


	//----- nvinfo : EIATTR_KPARAM_INFO
	.align		4
.L_264:
        /*0008*/ 	.byte	0x04, 0x17
        /*000a*/ 	.short	(.L_266 - .L_265)
.L_265:
        /*000c*/ 	.word	0x00000000
        /*0010*/ 	.short	0x0000
        /*0012*/ 	.short	0x0000
        /*0014*/ 	.byte	0x00, 0xf0, 0x01, 0x2e


	//----- nvinfo : EIATTR_SPARSE_MMA_MASK
	.align		4
.L_266:
        /*0018*/ 	.byte	0x03, 0x50
        /*001a*/ 	.short	0x0000


	//----- nvinfo : EIATTR_MAXREG_COUNT
	.align		4
        /*001c*/ 	.byte	0x03, 0x1b
        /*001e*/ 	.short	0x00a8


	//----- nvinfo : EIATTR_MERCURY_ISA_VERSION
	.align		4
        /*0020*/ 	.byte	0x03, 0x5f
        /*0022*/ 	.short	0x0101


	//----- nvinfo : EIATTR_VRC_CTA_INIT_COUNT
	.align		4
        /*0024*/ 	.byte	0x02, 0x4a
	.zero		1
	.zero		1


	//----- nvinfo : EIATTR_EXIT_INSTR_OFFSETS
	.align		4
        /*0028*/ 	.byte	0x04, 0x1c
        /*002a*/ 	.short	(.L_268 - .L_267)


	//   ....[0]....
.L_267:
        /*002c*/ 	.word	0x00000010


	//----- nvinfo : EIATTR_MAX_THREADS
	.align		4
.L_268:
        /*0030*/ 	.byte	0x04, 0x05
        /*0032*/ 	.short	(.L_270 - .L_269)
.L_269:
        /*0034*/ 	.word	0x00000180
        /*0038*/ 	.word	0x00000001
        /*003c*/ 	.word	0x00000001


	//----- nvinfo : EIATTR_CBANK_PARAM_SIZE
	.align		4
.L_270:
        /*0040*/ 	.byte	0x03, 0x19
        /*0042*/ 	.short	0x0b80


	//----- nvinfo : EIATTR_PARAM_CBANK
	.align		4
        /*0044*/ 	.byte	0x04, 0x0a
        /*0046*/ 	.short	(.L_272 - .L_271)
	.align		4
.L_271:
        /*0048*/ 	.word	index@(.nv.constant0._ZN7cutlass13device_kernelIN5flash11enable_sm90INS1_16FlashAttnFwdSm90INS1_25CollectiveMainloopFwdSm90ILi2EN4cute5tupleIJNS5_1CILi1EEES8_S8_EEENS6_IJNS7_ILi128EEENS7_ILi96EEENS7_ILi64EEEEEELi256ENS_10bfloat16_tEfNS_4arch4Sm90ELb1ELb0ELb0ELb0ELb0ELb0ELb0ELb1ELb0ELb0ELb0ELb0EEENS1_21CollectiveEpilogueFwdINS6_IJSA_NS7_ILi256EEESB_EEES9_SE_SG_Li256ELb0ELb0ELb0ELb0EEENS1_30DynamicPersistentTileSchedulerILi256ELi32ELb0ELb0ELb1EEEEEEEEEvNT_6ParamsE)
        /*004c*/ 	.short	0x0380
        /*004e*/ 	.short	0x0b80


	//----- nvinfo : EIATTR_SW_WAR
	.align		4
.L_272:
        /*0050*/ 	.byte	0x04, 0x36
        /*0052*/ 	.short	(.L_274 - .L_273)
.L_273:
        /*0054*/ 	.word	0x00000008
.L_274:


//--------------------- .nv.info._ZN7cutlass13device_kernelIN5flash11enable_sm90INS1_16FlashAttnFwdSm90INS1_25CollectiveMainloopFwdSm90ILi2EN4cute5tupleIJNS5_1CILi1EEES8_S8_EEENS6_IJNS7_ILi128EEENS7_ILi96EEENS7_ILi64EEEEEELi256ENS_10bfloat16_tEfNS_4arch4Sm90ELb1ELb0ELb0ELb0ELb0ELb0ELb1ELb1ELb0ELb0ELb0ELb0EEENS1_21CollectiveEpilogueFwdINS6_IJSA_NS7_ILi256EEESB_EEES9_SE_SG_Li256ELb0ELb0ELb0ELb0EEENS1_30DynamicPersistentTileSchedulerILi256ELi32ELb0ELb0ELb1EEEEEEEEEvNT_6ParamsE --------------------------
	.section	.nv.info._ZN7cutlass13device_kernelIN5flash11enable_sm90INS1_16FlashAttnFwdSm90INS1_25CollectiveMainloopFwdSm90ILi2EN4cute5tupleIJNS5_1CILi1EEES8_S8_EEENS6_IJNS7_ILi128EEENS7_ILi96EEENS7_ILi64EEEEEELi256ENS_10bfloat16_tEfNS_4arch4Sm90ELb1ELb0ELb0ELb0ELb0ELb0ELb1ELb1ELb0ELb0ELb0ELb0EEENS1_21CollectiveEpilogueFwdINS6_IJSA_NS7_ILi256EEESB_EEES9_SE_SG_Li256ELb0ELb0ELb0ELb0EEENS1_30DynamicPersistentTileSchedulerILi256ELi32ELb0ELb0ELb1EEEEEEEEEvNT_6ParamsE,"",@"SHT_CUDA_INFO"
	.sectionflags	@""
	.align	4


	//----- nvinfo : EIATTR_CUDA_API_VERSION
	.align		4
        /*0000*/ 	.byte	0x04, 0x37
        /*0002*/ 	.short	(.L_276 - .L_275)
.L_275:
        /*0004*/ 	.word	0x00000082


	//----- nvinfo : EIATTR_KPARAM_INFO
	.align		4
.L_276:
        /*0008*/ 	.byte	0x04, 0x17
        /*000a*/ 	.short	(.L_278 - .L_277)
.L_277:
        /*000c*/ 	.word	0x00000000
        /*0010*/ 	.short	0x0000
        /*0012*/ 	.short	0x0000
        /*0014*/ 	.byte	0x00, 0xf0, 0x01, 0x32


	//----- nvinfo : EIATTR_SPARSE_MMA_MASK
	.align		4
.L_278:
        /*0018*/ 	.byte	0x03, 0x50
        /*001a*/ 	.short	0x0000


	//----- nvinfo : EIATTR_MAXREG_COUNT
	.align		4
        /*001c*/ 	.byte	0x03, 0x1b
        /*001e*/ 	.short	0x00a8


	//----- nvinfo : EIATTR_MERCURY_ISA_VERSION
	.align		4
        /*0020*/ 	.byte	0x03, 0x5f
        /*0022*/ 	.short	0x0101


	//----- nvinfo : EIATTR_VRC_CTA_INIT_COUNT
	.align		4
        /*0024*/ 	.byte	0x02, 0x4a
	.zero		1
	.zero		1


	//----- nvinfo : EIATTR_EXIT_INSTR_OFFSETS
	.align		4
        /*0028*/ 	.byte	0x04, 0x1c
        /*002a*/ 	.short	(.L_280 - .L_279)


	//   ....[0]....
.L_279:
        /*002c*/ 	.word	0x00000010


	//----- nvinfo : EIATTR_MAX_THREADS
	.align		4
.L_280:
        /*0030*/ 	.byte	0x04, 0x05
        /*0032*/ 	.short	(.L_282 - .L_281)
.L_281:
        /*0034*/ 	.word	0x00000180
        /*0038*/ 	.word	0x00000001
        /*003c*/ 	.word	0x00000001


	//----- nvinfo : EIATTR_CBANK_PARAM_SIZE
	.align		4
.L_282:
        /*0040*/ 	.byte	0x03, 0x19
        /*0042*/ 	.short	0x0c80


	//----- nvinfo : EIATTR_PARAM_CBANK
	.align		4
        /*0044*/ 	.byte	0x04, 0x0a
        /*0046*/ 	.short	(.L_284 - .L_283)
	.align		4
.L_283:
        /*0048*/ 	.word	index@(.nv.constant0._ZN7cutlass13device_kernelIN5flash11enable_sm90INS1_16FlashAttnFwdSm90INS1_25CollectiveMainloopFwdSm90ILi2EN4cute5tupleIJNS5_1CILi1EEES8_S8_EEENS6_IJNS7_ILi128EEENS7_ILi96EEENS7_ILi64EEEEEELi256ENS_10bfloat16_tEfNS_4arch4Sm90ELb1ELb0ELb0ELb0ELb0ELb0ELb1ELb1ELb0ELb0ELb0ELb0EEENS1_21CollectiveEpilogueFwdINS6_IJSA_NS7_ILi256EEESB_EEES9_SE_SG_Li256ELb0ELb0ELb0ELb0EEENS1_30DynamicPersistentTileSchedulerILi256ELi32ELb0ELb0ELb1EEEEEEEEEvNT_6ParamsE)
        /*004c*/ 	.short	0x0380
        /*004e*/ 	.short	0x0c80


	//----- nvinfo : EIATTR_SW_WAR
	.align		4
.L_284:
        /*0050*/ 	.byte	0x04, 0x36
        /*0052*/ 	.short	(.L_286 - .L_285)
.L_285:
        /*0054*/ 	.word	0x00000008
.L_286:


//--------------------- .nv.info._ZN7cutlass13device_kernelIN5flash11enable_sm90INS1_16FlashAttnFwdSm90INS1_25CollectiveMainloopFwdSm90ILi2EN4cute5tupleIJNS5_1CILi1EEES8_S8_EEENS6_IJNS7_ILi128EEENS7_ILi96EEENS7_ILi64EEEEEELi256ENS_10bfloat16_tEfNS_4arch4Sm90ELb1ELb0ELb0ELb1ELb0ELb0ELb0ELb1ELb0ELb0ELb0ELb0EEENS1_21CollectiveEpilogueFwdINS6_IJSA_NS7_ILi256EEESB_EEES9_SE_SG_Li256ELb1ELb0ELb0ELb0EEENS1_36VarlenDynamicPersistentTileSchedulerILi128ELi96ELi256ELi32ELb0ELb0ELb1ELb1ELb1ELb1EEEEEEEEEvNT_6ParamsE --------------------------
	.section	.nv.info._ZN7cutlass13device_kernelIN5flash11enable_sm90INS1_16FlashAttnFwdSm90INS1_25CollectiveMainloopFwdSm90ILi2EN4cute5tupleIJNS5_1CILi1EEES8_S8_EEENS6_IJNS7_ILi128EEENS7_ILi96EEENS7_ILi64EEEEEELi256ENS_10bfloat16_tEfNS_4arch4Sm90ELb1ELb0ELb0ELb1ELb0ELb0ELb0ELb1ELb0ELb0ELb0ELb0EEENS1_21CollectiveEpilogueFwdINS6_IJSA_NS7_ILi256EEESB_EEES9_SE_SG_Li256ELb1ELb0ELb0ELb0EEENS1_36VarlenDynamicPersistentTileSchedulerILi128ELi96ELi256ELi32ELb0ELb0ELb1ELb1ELb1ELb1EEEEEEEEEvNT_6ParamsE,"",@"SHT_CUDA_INFO"
	.sectionflags	@""
	.align	4


	//----- nvinfo : EIATTR_CUDA_API_VERSION
	.align		4
        /*0000*/ 	.byte	0x04, 0x37
        /*0002*/ 	.short	(.L_288 - .L_287)
.L_287:
        /*0004*/ 	.word	0x00000082


	//----- nvinfo : EIATTR_KPARAM_INFO
	.align		4
.L_288:
        /*0008*/ 	.byte	0x04, 0x17
        /*000a*/ 	.short	(.L_290 - .L_289)
.L_289:
        /*000c*/ 	.word	0x00000000
        /*0010*/ 	.short	0x0000
        /*0012*/ 	.short	0x0000
        /*0014*/ 	.byte	0x00, 0xf0, 0x01, 0x28


	//----- nvinfo : EIATTR_SPARSE_MMA_MASK
	.align		4
.L_290:
        /*0018*/ 	.byte	0x03, 0x50
        /*001a*/ 	.short	0x0000


	//----- nvinfo : EIATTR_MAXREG_COUNT
	.align		4
        /*001c*/ 	.byte	0x03, 0x1b
        /*001e*/ 	.short	0x00a8


	//----- nvinfo : EIATTR_MERCURY_ISA_VERSION
	.align		4
        /*0020*/ 	.byte	0x03, 0x5f
        /*0022*/ 	.short	0x0101


	//----- nvinfo : EIATTR_VRC_CTA_INIT_COUNT
	.align		4
        /*0024*/ 	.byte	0x02, 0x4a
	.zero		1
	.zero		1


	//----- nvinfo : EIATTR_EXIT_INSTR_OFFSETS
	.align		4
        /*0028*/ 	.byte	0x04, 0x1c
        /*002a*/ 	.short	(.L_292 - .L_291)


	//   ....[0]....
.L_291:
        /*002c*/ 	.word	0x00000010


	//----- nvinfo : EIATTR_MAX_THREADS
	.align		4
.L_292:
        /*0030*/ 	.byte	0x04, 0x05
        /*0032*/ 	.short	(.L_294 - .L_293)
.L_293:
        /*0034*/ 	.word	0x00000180
        /*0038*/ 	.word	0x00000001
        /*003c*/ 	.word	0x00000001


	//----- nvinfo : EIATTR_CBANK_PARAM_SIZE
	.align		4
.L_294:
        /*0040*/ 	.byte	0x03, 0x19
        /*0042*/ 	.short	0x0a00


	//----- nvinfo : EIATTR_PARAM_CBANK
	.align		4
        /*0044*/ 	.byte	0x04, 0x0a
        /*0046*/ 	.short	(.L_296 - .L_295)
	.align		4
.L_295:
        /*0048*/ 	.word	index@(.nv.constant0._ZN7cutlass13device_kernelIN5flash11enable_sm90INS1_16FlashAttnFwdSm90INS1_25CollectiveMainloopFwdSm90ILi2EN4cute5tupleIJNS5_1CILi1EEES8_S8_EEENS6_IJNS7_ILi128EEENS7_ILi96EEENS7_ILi64EEEEEELi256ENS_10bfloat16_tEfNS_4arch4Sm90ELb1ELb0ELb0ELb1ELb0ELb0ELb0ELb1ELb0ELb0ELb0ELb0EEENS1_21CollectiveEpilogueFwdINS6_IJSA_NS7_ILi256EEESB_EEES9_SE_SG_Li256ELb1ELb0ELb0ELb0EEENS1_36VarlenDynamicPersistentTileSchedulerILi128ELi96ELi256ELi32ELb0ELb0ELb1ELb1ELb1ELb1EEEEEEEEEvNT_6ParamsE)
        /*004c*/ 	.short	0x0380
        /*004e*/ 	.short	0x0a00


	//----- nvinfo : EIATTR_SW_WAR
	.align		4
.L_296:
        /*0050*/ 	.byte	0x04, 0x36
        /*0052*/ 	.short	(.L_298 - .L_297)
.L_297:
        /*0054*/ 	.word	0x00000008
.L_298:


//--------------------- .nv.info._ZN7cutlass13device_kernelIN5flash11enable_sm90INS1_16FlashAttnFwdSm90INS1_25CollectiveMainloopFwdSm90ILi2EN4cute5tupleIJNS5_1CILi1EEES8_S8_EEENS6_IJNS7_ILi128EEENS7_ILi96EEENS7_ILi64EEEEEELi256ENS_10bfloat16_tEfNS_4arch4Sm90ELb1ELb0ELb0ELb1ELb0ELb1ELb0ELb1ELb0ELb0ELb0ELb0EEENS1_21CollectiveEpilogueFwdINS6_IJSA_NS7_ILi256EEESB_EEES9_SE_SG_Li256ELb1ELb0ELb0ELb0EEENS1_36VarlenDynamicPersistentTileSchedulerILi128ELi96ELi256ELi32ELb0ELb0ELb1ELb1ELb1ELb1EEEEEEEEEvNT_6ParamsE --------------------------
	.section	.nv.info._ZN7cutlass13device_kernelIN5flash11enable_sm90INS1_16FlashAttnFwdSm90INS1_25CollectiveMainloopFwdSm90ILi2EN4cute5tupleIJNS5_1CILi1EEES8_S8_EEENS6_IJNS7_ILi128EEENS7_ILi96EEENS7_ILi64EEEEEELi256ENS_10bfloat16_tEfNS_4arch4Sm90ELb1ELb0ELb0ELb1ELb0ELb1ELb0ELb1ELb0ELb0ELb0ELb0EEENS1_21CollectiveEpilogueFwdINS6_IJSA_NS7_ILi256EEESB_EEES9_SE_SG_Li256ELb1ELb0ELb0ELb0EEENS1_36VarlenDynamicPersistentTileSchedulerILi128ELi96ELi256ELi32ELb0ELb0ELb1ELb1ELb1ELb1EEEEEEEEEvNT_6ParamsE,"",@"SHT_CUDA_INFO"
	.sectionflags	@""
	.align	4


	//----- nvinfo : EIATTR_CUDA_API_VERSION
	.align		4
        /*0000*/ 	.byte	0x04, 0x37
        /*0002*/ 	.short	(.L_300 - .L_299)
.L_299:
        /*0004*/ 	.word	0x00000082


	//----- nvinfo : EIATTR_KPARAM_INFO
	.align		4
.L_300:
        /*0008*/ 	.byte	0x04, 0x17
        /*000a*/ 	.short	(.L_302 - .L_301)
.L_301:
        /*000c*/ 	.word	0x00000000
        /*0010*/ 	.short	0x0000
        /*0012*/ 	.short	0x0000
        /*0014*/ 	.byte	0x00, 0xf0, 0x01, 0x28


	//----- nvinfo : EIATTR_SPARSE_MMA_MASK
	.align		4
.L_302:
        /*0018*/ 	.byte	0x03, 0x50
        /*001a*/ 	.short	0x0000


	//----- nvinfo : EIATTR_MAXREG_COUNT
	.align		4
        /*001c*/ 	.byte	0x03, 0x1b
        /*001e*/ 	.short	0x00a8


	//----- nvinfo : EIATTR_MERCURY_ISA_VERSION
	.align		4
        /*0020*/ 	.byte	0x03, 0x5f
        /*0022*/ 	.short	0x0101


	//----- nvinfo : EIATTR_VRC_CTA_INIT_COUNT
	.align		4
        /*0024*/ 	.byte	0x02, 0x4a
	.zero		1
	.zero		1


	//----- nvinfo : EIATTR_EXIT_INSTR_OFFSETS
	.align		4
        /*0028*/ 	.byte	0x04, 0x1c
        /*002a*/ 	.short	(.L_304 - .L_303)


	//   ....[0]....
.L_303:
        /*002c*/ 	.word	0x00000010


	//----- nvinfo : EIATTR_MAX_THREADS
	.align		4
.L_304:
        /*0030*/ 	.byte	0x04, 0x05
        /*0032*/ 	.short	(.L_306 - .L_305)
.L_305:
        /*0034*/ 	.word	0x00000180
        /*0038*/ 	.word	0x00000001
        /*003c*/ 	.word	0x00000001


	//----- nvinfo : EIATTR_CBANK_PARAM_SIZE
	.align		4
.L_306:
        /*0040*/ 	.byte	0x03, 0x19
        /*0042*/ 	.short	0x0a00


	//----- nvinfo : EIATTR_PARAM_CBANK
	.align		4
        /*0044*/ 	.byte	0x04, 0x0a
        /*0046*/ 	.short	(.L_308 - .L_307)
	.align		4
.L_307:
        /*0048*/ 	.word	index@(.nv.constant0._ZN7cutlass13device_kernelIN5flash11enable_sm90INS1_16FlashAttnFwdSm90INS1_25CollectiveMainloopFwdSm90ILi2EN4cute5tupleIJNS5_1CILi1EEES8_S8_EEENS6_IJNS7_ILi128EEENS7_ILi96EEENS7_ILi64EEEEEELi256ENS_10bfloat16_tEfNS_4arch4Sm90ELb1ELb0ELb0ELb1ELb0ELb1ELb0ELb1ELb0ELb0ELb0ELb0EEENS1_21CollectiveEpilogueFwdINS6_IJSA_NS7_ILi256EEESB_EEES9_SE_SG_Li256ELb1ELb0ELb0ELb0EEENS1_36VarlenDynamicPersistentTileSchedulerILi128ELi96ELi256ELi32ELb0ELb0ELb1ELb1ELb1ELb1EEEEEEEEEvNT_6ParamsE)
        /*004c*/ 	.short	0x0380
        /*004e*/ 	.short	0x0a00


	//----- nvinfo : EIATTR_SW_WAR
	.align		4
.L_308:
        /*0050*/ 	.byte	0x04, 0x36
        /*0052*/ 	.short	(.L_310 - .L_309)
.L_309:
        /*0054*/ 	.word	0x00000008
.L_310:


//--------------------- .nv.info._ZN7cutlass13device_kernelIN5flash11enable_sm90INS1_16FlashAttnFwdSm90INS1_25CollectiveMainloopFwdSm90ILi2EN4cute5tupleIJNS5_1CILi1EEES8_S8_EEENS6_IJNS7_ILi128EEENS7_ILi96EEENS7_ILi64EEEEEELi256ENS_10bfloat16_tEfNS_4arch4Sm90ELb1ELb0ELb0ELb1ELb0ELb0ELb1ELb1ELb0ELb0ELb0ELb0EEENS1_21CollectiveEpilogueFwdINS6_IJSA_NS7_ILi256EEESB_EEES9_SE_SG_Li256ELb1ELb0ELb0ELb0EEENS1_36VarlenDynamicPersistentTileSchedulerILi128ELi96ELi256ELi32ELb0ELb0ELb1ELb1ELb1ELb1EEEEEEEEEvNT_6ParamsE --------------------------
	.section	.nv.info._ZN7cutlass13device_kernelIN5flash11enable_sm90INS1_16FlashAttnFwdSm90INS1_25CollectiveMainloopFwdSm90ILi2EN4cute5tupleIJNS5_1CILi1EEES8_S8_EEENS6_IJNS7_ILi128EEENS7_ILi96EEENS7_ILi64EEEEEELi256ENS_10bfloat16_tEfNS_4arch4Sm90ELb1ELb0ELb0ELb1ELb0ELb0ELb1ELb1ELb0ELb0ELb0ELb0EEENS1_21CollectiveEpilogueFwdINS6_IJSA_NS7_ILi256EEESB_EEES9_SE_SG_Li256ELb1ELb0ELb0ELb0EEENS1_36VarlenDynamicPersistentTileSchedulerILi128ELi96ELi256ELi32ELb0ELb0ELb1ELb1ELb1ELb1EEEEEEEEEvNT_6ParamsE,"",@"SHT_CUDA_INFO"
	.sectionflags	@""
	.align	4


	//----- nvinfo : EIATTR_CUDA_API_VERSION
	.align		4
        /*0000*/ 	.byte	0x04, 0x37
        /*0002*/ 	.short	(.L_312 - .L_311)
.L_311:
        /*0004*/ 	.word	0x00000082


	//----- nvinfo : EIATTR_KPARAM_INFO
	.align		4
.L_312:
        /*0008*/ 	.byte	0x04, 0x17
        /*000a*/ 	.short	(.L_314 - .L_313)
.L_313:
        /*000c*/ 	.word	0x00000000
        /*0010*/ 	.short	0x0000
        /*0012*/ 	.short	0x0000
        /*0014*/ 	.byte	0x00, 0xf0, 0x01, 0x2c


	//----- nvinfo : EIATTR_SPARSE_MMA_MASK
	.align		4
.L_314:
        /*0018*/ 	.byte	0x03, 0x50
        /*001a*/ 	.short	0x0000


	//----- nvinfo : EIATTR_MAXREG_COUNT
	.align		4
        /*001c*/ 	.byte	0x03, 0x1b
        /*001e*/ 	.short	0x00a8


	//----- nvinfo : EIATTR_MERCURY_ISA_VERSION
	.align		4
        /*0020*/ 	.byte	0x03, 0x5f
        /*0022*/ 	.short	0x0101


	//----- nvinfo : EIATTR_VRC_CTA_INIT_COUNT
	.align		4
        /*0024*/ 	.byte	0x02, 0x4a
	.zero		1
	.zero		1


	//----- nvinfo : EIATTR_EXIT_INSTR_OFFSETS
	.align		4
        /*0028*/ 	.byte	0x04, 0x1c
        /*002a*/ 	.short	(.L_316 - .L_315)


	//   ....[0]....
.L_315:
        /*002c*/ 	.word	0x00000010


	//----- nvinfo : EIATTR_MAX_THREADS
	.align		4
.L_316:
        /*0030*/ 	.byte	0x04, 0x05
        /*0032*/ 	.short	(.L_318 - .L_317)
.L_317:
        /*0034*/ 	.word	0x00000180
        /*0038*/ 	.word	0x00000001
        /*003c*/ 	.word	0x00000001


	//----- nvinfo : EIATTR_CBANK_PARAM_SIZE
	.align		4
.L_318:
        /*0040*/ 	.byte	0x03, 0x19
        /*0042*/ 	.short	0x0b00


	//----- nvinfo : EIATTR_PARAM_CBANK
	.align		4
        /*0044*/ 	.byte	0x04, 0x0a
        /*0046*/ 	.short	(.L_320 - .L_319)
	.align		4
.L_319:
        /*0048*/ 	.word	index@(.nv.constant0._ZN7cutlass13device_kernelIN5flash11enable_sm90INS1_16FlashAttnFwdSm90INS1_25CollectiveMainloopFwdSm90ILi2EN4cute5tupleIJNS5_1CILi1EEES8_S8_EEENS6_IJNS7_ILi128EEENS7_ILi96EEENS7_ILi64EEEEEELi256ENS_10bfloat16_tEfNS_4arch4Sm90ELb1ELb0ELb0ELb1ELb0ELb0ELb1ELb1ELb0ELb0ELb0ELb0EEENS1_21CollectiveEpilogueFwdINS6_IJSA_NS7_ILi256EEESB_EEES9_SE_SG_Li256ELb1ELb0ELb0ELb0EEENS1_36VarlenDynamicPersistentTileSchedulerILi128ELi96ELi256ELi32ELb0ELb0ELb1ELb1ELb1ELb1EEEEEEEEEvNT_6ParamsE)
        /*004c*/ 	.short	0x0380
        /*004e*/ 	.short	0x0b00


	//----- nvinfo : EIATTR_SW_WAR
	.align		4
.L_320:
        /*0050*/ 	.byte	0x04, 0x36
        /*0052*/ 	.short	(.L_322 - .L_321)
.L_321:
        /*0054*/ 	.word	0x00000008
.L_322:


//--------------------- .nv.info._ZN7cutlass13device_kernelIN5flash11enable_sm90INS1_16FlashAttnFwdSm90INS1_25CollectiveMainloopFwdSm90ILi2EN4cute5tupleIJNS5_1CILi1EEES8_S8_EEENS6_IJNS7_ILi128EEENS7_ILi96EEENS7_ILi64EEEEEELi256ENS_10bfloat16_tEfNS_4arch4Sm90ELb1ELb0ELb0ELb1ELb0ELb1ELb1ELb1ELb0ELb0ELb0ELb0EEENS1_21CollectiveEpilogueFwdINS6_IJSA_NS7_ILi256EEESB_EEES9_SE_SG_Li256ELb1ELb0ELb0ELb0EEENS1_36VarlenDynamicPersistentTileSchedulerILi128ELi96ELi256ELi32ELb0ELb0ELb1ELb1ELb1ELb1EEEEEEEEEvNT_6ParamsE --------------------------
	.section	.nv.info._ZN7cutlass13device_kernelIN5flash11enable_sm90INS1_16FlashAttnFwdSm90INS1_25CollectiveMainloopFwdSm90ILi2EN4cute5tupleIJNS5_1CILi1EEES8_S8_EEENS6_IJNS7_ILi128EEENS7_ILi96EEENS7_ILi64EEEEEELi256ENS_10bfloat16_tEfNS_4arch4Sm90ELb1ELb0ELb0ELb1ELb0ELb1ELb1ELb1ELb0ELb0ELb0ELb0EEENS1_21CollectiveEpilogueFwdINS6_IJSA_NS7_ILi256EEESB_EEES9_SE_SG_Li256ELb1ELb0ELb0ELb0EEENS1_36VarlenDynamicPersistentTileSchedulerILi128ELi96ELi256ELi32ELb0ELb0ELb1ELb1ELb1ELb1EEEEEEEEEvNT_6ParamsE,"",@"SHT_CUDA_INFO"
	.sectionflags	@""
	.align	4


	//----- nvinfo : EIATTR_CUDA_API_VERSION
	.align		4
        /*0000*/ 	.byte	0x04, 0x37
        /*0002*/ 	.short	(.L_324 - .L_323)
.L_323:
        /*0004*/ 	.word	0x00000082


	//----- nvinfo : EIATTR_KPARAM_INFO
	.align		4
.L_324:
        /*0008*/ 	.byte	0x04, 0x17
        /*000a*/ 	.short	(.L_326 - .L_325)
.L_325:
        /*000c*/ 	.word	0x00000000
        /*0010*/ 	.short	0x0000
        /*0012*/ 	.short	0x0000
        /*0014*/ 	.byte	0x00, 0xf0, 0x01, 0x2c


	//----- nvinfo : EIATTR_SPARSE_MMA_MASK
	.align		4
.L_326:
        /*0018*/ 	.byte	0x03, 0x50
        /*001a*/ 	.short	0x0000


	//----- nvinfo : EIATTR_MAXREG_COUNT
	.align		4
        /*001c*/ 	.byte	0x03, 0x1b
        /*001e*/ 	.short	0x00a8


	//----- nvinfo : EIATTR_MERCURY_ISA_VERSION
	.align		4
        /*0020*/ 	.byte	0x03, 0x5f
        /*0022*/ 	.short	0x0101


	//----- nvinfo : EIATTR_VRC_CTA_INIT_COUNT
	.align		4
        /*0024*/ 	.byte	0x02, 0x4a
	.zero		1
	.zero		1


	//----- nvinfo : EIATTR_EXIT_INSTR_OFFSETS
	.align		4
        /*0028*/ 	.byte	0x04, 0x1c
        /*002a*/ 	.short	(.L_328 - .L_327)


	//   ....[0]....
.L_327:
        /*002c*/ 	.word	0x00000010


	//----- nvinfo : EIATTR_MAX_THREADS
	.align		4
.L_328:
        /*0030*/ 	.byte	0x04, 0x05
        /*0032*/ 	.short	(.L_330 - .L_329)
.L_329:
        /*0034*/ 	.word	0x00000180
        /*0038*/ 	.word	0x00000001
        /*003c*/ 	.word	0x00000001


	//----- nvinfo : EIATTR_CBANK_PARAM_SIZE
	.align		4
.L_330:
        /*0040*/ 	.byte	0x03, 0x19
        /*0042*/ 	.short	0x0b00


	//----- nvinfo : EIATTR_PARAM_CBANK
	.align		4
        /*0044*/ 	.byte	0x04, 0x0a
        /*0046*/ 	.short	(.L_332 - .L_331)
	.align		4
.L_331:
        /*0048*/ 	.word	index@(.nv.constant0._ZN7cutlass13device_kernelIN5flash11enable_sm90INS1_16FlashAttnFwdSm90INS1_25CollectiveMainloopFwdSm90ILi2EN4cute5tupleIJNS5_1CILi1EEES8_S8_EEENS6_IJNS7_ILi128EEENS7_ILi96EEENS7_ILi64EEEEEELi256ENS_10bfloat16_tEfNS_4arch4Sm90ELb1ELb0ELb0ELb1ELb0ELb1ELb1ELb1ELb0ELb0ELb0ELb0EEENS1_21CollectiveEpilogueFwdINS6_IJSA_NS7_ILi256EEESB_EEES9_SE_SG_Li256ELb1ELb0ELb0ELb0EEENS1_36VarlenDynamicPersistentTileSchedulerILi128ELi96ELi256ELi32ELb0ELb0ELb1ELb1ELb1ELb1EEEEEEEEEvNT_6ParamsE)
        /*004c*/ 	.short	0x0380
        /*004e*/ 	.short	0x0b00


	//----- nvinfo : EIATTR_SW_WAR
	.align		4
.L_332:
        /*0050*/ 	.byte	0x04, 0x36
        /*0052*/ 	.short	(.L_334 - .L_333)
.L_333:
        /*0054*/ 	.word	0x00000008
.L_334:


//--------------------- .nv.callgraph             --------------------------
	.section	.nv.callgraph,"",@"SHT_CUDA_CALLGRAPH"
	.align	4
	.sectionentsize	8
	.align		4
        /*0000*/ 	.word	0x00000000
	.align		4
        /*0004*/ 	.word	0xffffffff
	.align		4
        /*0008*/ 	.word	0x00000000
	.align		4
        /*000c*/ 	.word	0xfffffffe
	.align		4
        /*0010*/ 	.word	0x00000000
	.align		4
        /*0014*/ 	.word	0xfffffffd
	.align		4
        /*0018*/ 	.word	0x00000000
	.align		4
        /*001c*/ 	.word	0xfffffffc


//--------------------- .nv.constant4             --------------------------
	.section	.nv.constant4,"a",@progbits
	.align	8
	.align		8
.nv.constant4:
        /*0000*/ 	.dword	_ZN69_INTERNAL_76323324_33_flash_fwd_hdim64_256_bf16_sm90_cu_a6473388_33044cuda3std3__45__cpo5beginE
	.align		8
        /*0008*/ 	.dword	_ZN69_INTERNAL_76323324_33_flash_fwd_hdim64_256_bf16_sm90_cu_a6473388_33044cuda3std3__45__cpo3endE
	.align		8
        /*0010*/ 	.dword	_ZN69_INTERNAL_76323324_33_flash_fwd_hdim64_256_bf16_sm90_cu_a6473388_33044cuda3std3__45__cpo6cbeginE
	.align		8
        /*0018*/ 	.dword	_ZN69_INTERNAL_76323324_33_flash_fwd_hdim64_256_bf16_sm90_cu_a6473388_33044cuda3std3__45__cpo4cendE
	.align		8
        /*0020*/ 	.dword	_ZN69_INTERNAL_76323324_33_flash_fwd_hdim64_256_bf16_sm90_cu_a6473388_33044cuda3std3__471_GLOBAL__N__76323324_33_flash_fwd_hdim64_256_bf16_sm90_cu_a6473388_33046ignoreE
	.align		8
        /*0028*/ 	.dword	_ZN69_INTERNAL_76323324_33_flash_fwd_hdim64_256_bf16_sm90_cu_a6473388_33044cuda3std3__419piecewise_constructE
	.align		8
        /*0030*/ 	.dword	_ZN69_INTERNAL_76323324_33_flash_fwd_hdim64_256_bf16_sm90_cu_a6473388_33044cuda3std3__48in_placeE
	.align		8
        /*0038*/ 	.dword	_ZN69_INTERNAL_76323324_33_flash_fwd_hdim64_256_bf16_sm90_cu_a6473388_33044cuda3std6ranges3__45__cpo4swapE
	.align		8
        /*0040*/ 	.dword	_ZN69_INTERNAL_76323324_33_flash_fwd_hdim64_256_bf16_sm90_cu_a6473388_33044cuda3std6ranges3__45__cpo9iter_moveE
	.align		8
        /*0048*/ 	.dword	_ZN69_INTERNAL_76323324_33_flash_fwd_hdim64_256_bf16_sm90_cu_a6473388_33044cute7productE
	.align		8
        /*0050*/ 	.dword	_ZN69_INTERNAL_76323324_33_flash_fwd_hdim64_256_bf16_sm90_cu_a6473388_33044cute1_E


//--------------------- .text._ZN7cutlass13device_kernelIN5flash11enable_sm90INS1_16FlashAttnFwdSm90INS1_25CollectiveMainloopFwdSm90ILi2EN4cute5tupleIJNS5_1CILi1EEES8_S8_EEENS6_IJNS7_ILi128EEENS7_ILi96EEENS7_ILi64EEEEEELi256ENS_10bfloat16_tEfNS_4arch4Sm90ELb0ELb0ELb0ELb0ELb0ELb0ELb0ELb1ELb0ELb0ELb0ELb0EEENS1_21CollectiveEpilogueFwdINS6_IJSA_NS7_ILi256EEESB_EEES9_SE_SG_Li256ELb0ELb0ELb0ELb0EEENS1_29StaticPersistentTileSchedulerILb0EEEEEEEEEvNT_6ParamsE --------------------------
	.section	.text._ZN7cutlass13device_kernelIN5flash11enable_sm90INS1_16FlashAttnFwdSm90INS1_25CollectiveMainloopFwdSm90ILi2EN4cute5tupleIJNS5_1CILi1EEES8_S8_EEENS6_IJNS7_ILi128EEENS7_ILi96EEENS7_ILi64EEEEEELi256ENS_10bfloat16_tEfNS_4arch4Sm90ELb0ELb0ELb0ELb0ELb0ELb0ELb0ELb1ELb0ELb0ELb0ELb0EEENS1_21CollectiveEpilogueFwdINS6_IJSA_NS7_ILi256EEESB_EEES9_SE_SG_Li256ELb0ELb0ELb0ELb0EEENS1_29StaticPersistentTileSchedulerILb0EEEEEEEEEvNT_6ParamsE,"ax",@progbits
	.align	128
.text._ZN7cutlass13device_kernelIN5flash11enable_sm90INS1_16FlashAttnFwdSm90INS1_25CollectiveMainloopFwdSm90ILi2EN4cute5tupleIJNS5_1CILi1EEES8_S8_EEENS6_IJNS7_ILi128EEENS7_ILi96EEENS7_ILi64EEEEEELi256ENS_10bfloat16_tEfNS_4arch4Sm90ELb0ELb0ELb0ELb0ELb0ELb0ELb0ELb1ELb0ELb0ELb0ELb0EEENS1_21CollectiveEpilogueFwdINS6_IJSA_NS7_ILi256EEESB_EEES9_SE_SG_Li256ELb0ELb0ELb0ELb0EEENS1_29StaticPersistentTileSchedulerILb0EEEEEEEEEvNT_6ParamsE:
        .type           _ZN7cutlass13device_kernelIN5flash11enable_sm90INS1_16FlashAttnFwdSm90INS1_25CollectiveMainloopFwdSm90ILi2EN4cute5tupleIJNS5_1CILi1EEES8_S8_EEENS6_IJNS7_ILi128EEENS7_ILi96EEENS7_ILi64EEEEEELi256ENS_10bfloat16_tEfNS_4arch4Sm90ELb0ELb0ELb0ELb0ELb0ELb0ELb0ELb1ELb0ELb0ELb0ELb0EEENS1_21CollectiveEpilogueFwdINS6_IJSA_NS7_ILi256EEESB_EEES9_SE_SG_Li256ELb0ELb0ELb0ELb0EEENS1_29StaticPersistentTileSchedulerILb0EEEEEEEEEvNT_6ParamsE,@function
        .size           _ZN7cutlass13device_kernelIN5flash11enable_sm90INS1_16FlashAttnFwdSm90INS1_25CollectiveMainloopFwdSm90ILi2EN4cute5tupleIJNS5_1CILi1EEES8_S8_EEENS6_IJNS7_ILi128EEENS7_ILi96EEENS7_ILi64EEEEEELi256ENS_10bfloat16_tEfNS_4arch4Sm90ELb0ELb0ELb0ELb0ELb0ELb0ELb0ELb1ELb0ELb0ELb0ELb0EEENS1_21CollectiveEpilogueFwdINS6_IJSA_NS7_ILi256EEESB_EEES9_SE_SG_Li256ELb0ELb0ELb0ELb0EEENS1_29StaticPersistentTileSchedulerILb0EEEEEEEEEvNT_6ParamsE,(.L_x_18 - _ZN7cutlass13device_kernelIN5flash11enable_sm90INS1_16FlashAttnFwdSm90INS1_25CollectiveMainloopFwdSm90ILi2EN4cute5tupleIJNS5_1CILi1EEES8_S8_EEENS6_IJNS7_ILi128EEENS7_ILi96EEENS7_ILi64EEEEEELi256ENS_10bfloat16_tEfNS_4arch4Sm90ELb0ELb0ELb0ELb0ELb0ELb0ELb0ELb1ELb0ELb0ELb0ELb0EEENS1_21CollectiveEpilogueFwdINS6_IJSA_NS7_ILi256EEESB_EEES9_SE_SG_Li256ELb0ELb0ELb0ELb0EEENS1_29StaticPersistentTileSchedulerILb0EEEEEEEEEvNT_6ParamsE)
        .other          _ZN7cutlass13device_kernelIN5flash11enable_sm90INS1_16FlashAttnFwdSm90INS1_25CollectiveMainloopFwdSm90ILi2EN4cute5tupleIJNS5_1CILi1EEES8_S8_EEENS6_IJNS7_ILi128EEENS7_ILi96EEENS7_ILi64EEEEEELi256ENS_10bfloat16_tEfNS_4arch4Sm90ELb0ELb0ELb0ELb0ELb0ELb0ELb0ELb1ELb0ELb0ELb0ELb0EEENS1_21CollectiveEpilogueFwdINS6_IJSA_NS7_ILi256EEESB_EEES9_SE_SG_Li256ELb0ELb0ELb0ELb0EEENS1_29StaticPersistentTileSchedulerILb0EEEEEEEEEvNT_6ParamsE,@"STO_CUDA_ENTRY STV_DEFAULT"
_ZN7cutlass13device_kernelIN5flash11enable_sm90INS1_16FlashAttnFwdSm90INS1_25CollectiveMainloopFwdSm90ILi2EN4cute5tupleIJNS5_1CILi1EEES8_S8_EEENS6_IJNS7_ILi128EEENS7_ILi96EEENS7_ILi64EEEEEELi256ENS_10bfloat16_tEfNS_4arch4Sm90ELb0ELb0ELb0ELb0ELb0ELb0ELb0ELb1ELb0ELb0ELb0ELb0EEENS1_21CollectiveEpilogueFwdINS6_IJSA_NS7_ILi256EEESB_EEES9_SE_SG_Li256ELb0ELb0ELb0ELb0EEENS1_29StaticPersistentTileSchedulerILb0EEEEEEEEEvNT_6ParamsE:
[----:B------:R-:W-:Y:S01]  /*0000*/  LDC R1, c[0x0][0x37c] ;  /* 0x0000df00ff017b82 */ /* 0x000fe20000000800 */
[----:B------:R-:W-:Y:S05]  /*0010*/  EXIT ;  /* 0x000000000000794d */ /* 0x000fea0003800000 */
.L_x_0:
[----:B------:R-:W-:-:S00]  /*0020*/  BRA `(.L_x_0) ;  /* 0xfffffffc00fc7947 */ /* 0x000fc0000383ffff */
[----:B------:R-:W-:-:S00]  /*0030*/  NOP ;  /* 0x0000000000007918 */ /* 0x000fc00000000000 */
        /* <DEDUP_REMOVED lines=12> */
.L_x_18:


//--------------------- .text._ZN7cutlass13device_kernelIN5flash11enable_sm90INS1_16FlashAttnFwdSm90INS1_25CollectiveMainloopFwdSm90ILi2EN4cute5tupleIJNS5_1CILi1EEES8_S8_EEENS6_IJNS7_ILi128EEENS7_ILi96EEENS7_ILi64EEEEEELi256ENS_10bfloat16_tEfNS_4arch4Sm90ELb0ELb0ELb0ELb0ELb0ELb0ELb1ELb1ELb0ELb0ELb0ELb0EEENS1_21CollectiveEpilogueFwdINS6_IJSA_NS7_ILi256EEESB_EEES9_SE_SG_Li256ELb0ELb0ELb0ELb0EEENS1_29StaticPersistentTileSchedulerILb0EEEEEEEEEvNT_6ParamsE --------------------------
	.section	.text._ZN7cutlass13device_kernelIN5flash11enable_sm90INS1_16FlashAttnFwdSm90INS1_25CollectiveMainloopFwdSm90ILi2EN4cute5tupleIJNS5_1CILi1EEES8_S8_EEENS6_IJNS7_ILi128EEENS7_ILi96EEENS7_ILi64EEEEEELi256ENS_10bfloat16_tEfNS_4arch4Sm90ELb0ELb0ELb0ELb0ELb0ELb0ELb1ELb1ELb0ELb0ELb0ELb0EEENS1_21CollectiveEpilogueFwdINS6_IJSA_NS7_ILi256EEESB_EEES9_SE_SG_Li256ELb0ELb0ELb0ELb0EEENS1_29StaticPersistentTileSchedulerILb0EEEEEEEEEvNT_6ParamsE,"ax",@progbits
	.align	128
.text._ZN7cutlass13device_kernelIN5flash11enable_sm90INS1_16FlashAttnFwdSm90INS1_25CollectiveMainloopFwdSm90ILi2EN4cute5tupleIJNS5_1CILi1EEES8_S8_EEENS6_IJNS7_ILi128EEENS7_ILi96EEENS7_ILi64EEEEEELi256ENS_10bfloat16_tEfNS_4arch4Sm90ELb0ELb0ELb0ELb0ELb0ELb0ELb1ELb1ELb0ELb0ELb0ELb0EEENS1_21CollectiveEpilogueFwdINS6_IJSA_NS7_ILi256EEESB_EEES9_SE_SG_Li256ELb0ELb0ELb0ELb0EEENS1_29StaticPersistentTileSchedulerILb0EEEEEEEEEvNT_6ParamsE:
        .type           _ZN7cutlass13device_kernelIN5flash11enable_sm90INS1_16FlashAttnFwdSm90INS1_25CollectiveMainloopFwdSm90ILi2EN4cute5tupleIJNS5_1CILi1EEES8_S8_EEENS6_IJNS7_ILi128EEENS7_ILi96EEENS7_ILi64EEEEEELi256ENS_10bfloat16_tEfNS_4arch4Sm90ELb0ELb0ELb0ELb0ELb0ELb0ELb1ELb1ELb0ELb0ELb0ELb0EEENS1_21CollectiveEpilogueFwdINS6_IJSA_NS7_ILi256EEESB_EEES9_SE_SG_Li256ELb0ELb0ELb0ELb0EEENS1_29StaticPersistentTileSchedulerILb0EEEEEEEEEvNT_6ParamsE,@function
        .size           _ZN7cutlass13device_kernelIN5flash11enable_sm90INS1_16FlashAttnFwdSm90INS1_25CollectiveMainloopFwdSm90ILi2EN4cute5tupleIJNS5_1CILi1EEES8_S8_EEENS6_IJNS7_ILi128EEENS7_ILi96EEENS7_ILi64EEEEEELi256ENS_10bfloat16_tEfNS_4arch4Sm90ELb0ELb0ELb0ELb0ELb0ELb0ELb1ELb1ELb0ELb0ELb0ELb0EEENS1_21CollectiveEpilogueFwdINS6_IJSA_NS7_ILi256EEESB_EEES9_SE_SG_Li256ELb0ELb0ELb0ELb0EEENS1_29StaticPersistentTileSchedulerILb0EEEEEEEEEvNT_6ParamsE,(.L_x_19 - _ZN7cutlass13device_kernelIN5flash11enable_sm90INS1_16FlashAttnFwdSm90INS1_25CollectiveMainloopFwdSm90ILi2EN4cute5tupleIJNS5_1CILi1EEES8_S8_EEENS6_IJNS7_ILi128EEENS7_ILi96EEENS7_ILi64EEEEEELi256ENS_10bfloat16_tEfNS_4arch4Sm90ELb0ELb0ELb0ELb0ELb0ELb0ELb1ELb1ELb0ELb0ELb0ELb0EEENS1_21CollectiveEpilogueFwdINS6_IJSA_NS7_ILi256EEESB_EEES9_SE_SG_Li256ELb0ELb0ELb0ELb0EEENS1_29StaticPersistentTileSchedulerILb0EEEEEEEEEvNT_6ParamsE)
        .other          _ZN7cutlass13device_kernelIN5flash11enable_sm90INS1_16FlashAttnFwdSm90INS1_25CollectiveMainloopFwdSm90ILi2EN4cute5tupleIJNS5_1CILi1EEES8_S8_EEENS6_IJNS7_ILi128EEENS7_ILi96EEENS7_ILi64EEEEEELi256ENS_10bfloat16_tEfNS_4arch4Sm90ELb0ELb0ELb0ELb0ELb0ELb0ELb1ELb1ELb0ELb0ELb0ELb0EEENS1_21CollectiveEpilogueFwdINS6_IJSA_NS7_ILi256EEESB_EEES9_SE_SG_Li256ELb0ELb0ELb0ELb0EEENS1_29StaticPersistentTileSchedulerILb0EEEEEEEEEvNT_6ParamsE,@"STO_CUDA_ENTRY STV_DEFAULT"
_ZN7cutlass13device_kernelIN5flash11enable_sm90INS1_16FlashAttnFwdSm90INS1_25CollectiveMainloopFwdSm90ILi2EN4cute5tupleIJNS5_1CILi1EEES8_S8_EEENS6_IJNS7_ILi128EEENS7_ILi96EEENS7_ILi64EEEEEELi256ENS_10bfloat16_tEfNS_4arch4Sm90ELb0ELb0ELb0ELb0ELb0ELb0ELb1ELb1ELb0ELb0ELb0ELb0EEENS1_21CollectiveEpilogueFwdINS6_IJSA_NS7_ILi256EEESB_EEES9_SE_SG_Li256ELb0ELb0ELb0ELb0EEENS1_29StaticPersistentTileSchedulerILb0EEEEEEEEEvNT_6ParamsE:
[----:B------:R-:W-:Y:S01]  /*0000*/  LDC R1, c[0x0][0x37c] ;  /* 0x0000df00ff017b82 */ /* 0x000fe20000000800 */
[----:B------:R-:W-:Y:S05]  /*0010*/  EXIT ;  /* 0x000000000000794d */ /* 0x000fea0003800000 */
.L_x_1:
        /* <DEDUP_REMOVED lines=14> */
.L_x_19:


//--------------------- .text._ZN7cutlass13device_kernelIN5flash11enable_sm90INS1_16FlashAttnFwdSm90INS1_25CollectiveMainloopFwdSm90ILi2EN4cute5tupleIJNS5_1CILi1EEES8_S8_EEENS6_IJNS7_ILi128EEENS7_ILi96EEENS7_ILi64EEEEEELi256ENS_10bfloat16_tEfNS_4arch4Sm90ELb0ELb0ELb0ELb1ELb0ELb0ELb0ELb1ELb0ELb0ELb0ELb0EEENS1_21CollectiveEpilogueFwdINS6_IJSA_NS7_ILi256EEESB_EEES9_SE_SG_Li256ELb1ELb0ELb0ELb0EEENS1_36VarlenDynamicPersistentTileSchedulerILi128ELi96ELi256ELi32ELb0ELb0ELb1ELb0ELb1ELb1EEEEEEEEEvNT_6ParamsE --------------------------
	.section	.text._ZN7cutlass13device_kernelIN5flash11enable_sm90INS1_16FlashAttnFwdSm90INS1_25CollectiveMainloopFwdSm90ILi2EN4cute5tupleIJNS5_1CILi1EEES8_S8_EEENS6_IJNS7_ILi128EEENS7_ILi96EEENS7_ILi64EEEEEELi256ENS_10bfloat16_tEfNS_4arch4Sm90ELb0ELb0ELb0ELb1ELb0ELb0ELb0ELb1ELb0ELb0ELb0ELb0EEENS1_21CollectiveEpilogueFwdINS6_IJSA_NS7_ILi256EEESB_EEES9_SE_SG_Li256ELb1ELb0ELb0ELb0EEENS1_36VarlenDynamicPersistentTileSchedulerILi128ELi96ELi256ELi32ELb0ELb0ELb1ELb0ELb1ELb1EEEEEEEEEvNT_6ParamsE,"ax",@progbits
	.align	128
.text._ZN7cutlass13device_kernelIN5flash11enable_sm90INS1_16FlashAttnFwdSm90INS1_25CollectiveMainloopFwdSm90ILi2EN4cute5tupleIJNS5_1CILi1EEES8_S8_EEENS6_IJNS7_ILi128EEENS7_ILi96EEENS7_ILi64EEEEEELi256ENS_10bfloat16_tEfNS_4arch4Sm90ELb0ELb0ELb0ELb1ELb0ELb0ELb0ELb1ELb0ELb0ELb0ELb0EEENS1_21CollectiveEpilogueFwdINS6_IJSA_NS7_ILi256EEESB_EEES9_SE_SG_Li256ELb1ELb0ELb0ELb0EEENS1_36VarlenDynamicPersistentTileSchedulerILi128ELi96ELi256ELi32ELb0ELb0ELb1ELb0ELb1ELb1EEEEEEEEEvNT_6ParamsE:
        .type           _ZN7cutlass13device_kernelIN5flash11enable_sm90INS1_16FlashAttnFwdSm90INS1_25CollectiveMainloopFwdSm90ILi2EN4cute5tupleIJNS5_1CILi1EEES8_S8_EEENS6_IJNS7_ILi128EEENS7_ILi96EEENS7_ILi64EEEEEELi256ENS_10bfloat16_tEfNS_4arch4Sm90ELb0ELb0ELb0ELb1ELb0ELb0ELb0ELb1ELb0ELb0ELb0ELb0EEENS1_21CollectiveEpilogueFwdINS6_IJSA_NS7_ILi256EEESB_EEES9_SE_SG_Li256ELb1ELb0ELb0ELb0EEENS1_36VarlenDynamicPersistentTileSchedulerILi128ELi96ELi256ELi32ELb0ELb0ELb1ELb0ELb1ELb1EEEEEEEEEvNT_6ParamsE,@function
        .size           _ZN7cutlass13device_kernelIN5flash11enable_sm90INS1_16FlashAttnFwdSm90INS1_25CollectiveMainloopFwdSm90ILi2EN4cute5tupleIJNS5_1CILi1EEES8_S8_EEENS6_IJNS7_ILi128EEENS7_ILi96EEENS7_ILi64EEEEEELi256ENS_10bfloat16_tEfNS_4arch4Sm90ELb0ELb0ELb0ELb1ELb0ELb0ELb0ELb1ELb0ELb0ELb0ELb0EEENS1_21CollectiveEpilogueFwdINS6_IJSA_NS7_ILi256EEESB_EEES9_SE_SG_Li256ELb1ELb0ELb0ELb0EEENS1_36VarlenDynamicPersistentTileSchedulerILi128ELi96ELi256ELi32ELb0ELb0ELb1ELb0ELb1ELb1EEEEEEEEEvNT_6ParamsE,(.L_x_20 - _ZN7cutlass13device_kernelIN5flash11enable_sm90INS1_16FlashAttnFwdSm90INS1_25CollectiveMainloopFwdSm90ILi2EN4cute5tupleIJNS5_1CILi1EEES8_S8_EEENS6_IJNS7_ILi128EEENS7_ILi96EEENS7_ILi64EEEEEELi256ENS_10bfloat16_tEfNS_4arch4Sm90ELb0ELb0ELb0ELb1ELb0ELb0ELb0ELb1ELb0ELb0ELb0ELb0EEENS1_21CollectiveEpilogueFwdINS6_IJSA_NS7_ILi256EEESB_EEES9_SE_SG_Li256ELb1ELb0ELb0ELb0EEENS1_36VarlenDynamicPersistentTileSchedulerILi128ELi96ELi256ELi32ELb0ELb0ELb1ELb0ELb1ELb1EEEEEEEEEvNT_6ParamsE)
        .other          _ZN7cutlass13device_kernelIN5flash11enable_sm90INS1_16FlashAttnFwdSm90INS1_25CollectiveMainloopFwdSm90ILi2EN4cute5tupleIJNS5_1CILi1EEES8_S8_EEENS6_IJNS7_ILi128EEENS7_ILi96EEENS7_ILi64EEEEEELi256ENS_10bfloat16_tEfNS_4arch4Sm90ELb0ELb0ELb0ELb1ELb0ELb0ELb0ELb1ELb0ELb0ELb0ELb0EEENS1_21CollectiveEpilogueFwdINS6_IJSA_NS7_ILi256EEESB_EEES9_SE_SG_Li256ELb1ELb0ELb0ELb0EEENS1_36VarlenDynamicPersistentTileSchedulerILi128ELi96ELi256ELi32ELb0ELb0ELb1ELb0ELb1ELb1EEEEEEEEEvNT_6ParamsE,@"STO_CUDA_ENTRY STV_DEFAULT"
_ZN7cutlass13device_kernelIN5flash11enable_sm90INS1_16FlashAttnFwdSm90INS1_25CollectiveMainloopFwdSm90ILi2EN4cute5tupleIJNS5_1CILi1EEES8_S8_EEENS6_IJNS7_ILi128EEENS7_ILi96EEENS7_ILi64EEEEEELi256ENS_10bfloat16_tEfNS_4arch4Sm90ELb0ELb0ELb0ELb1ELb0ELb0ELb0ELb1ELb0ELb0ELb0ELb0EEENS1_21CollectiveEpilogueFwdINS6_IJSA_NS7_ILi256EEESB_EEES9_SE_SG_Li256ELb1ELb0ELb0ELb0EEENS1_36VarlenDynamicPersistentTileSchedulerILi128ELi96ELi256ELi32ELb0ELb0ELb1ELb0ELb1ELb1EEEEEEEEEvNT_6ParamsE:
[----:B------:R-:W-:Y:S01]  /*0000*/  LDC R1, c[0x0][0x37c] ;  /* 0x0000df00ff017b82 */ /* 0x000fe20000000800 */
[----:B------:R-:W-:Y:S05]  /*0010*/  EXIT ;  /* 0x000000000000794d */ /* 0x000fea0003800000 */
.L_x_2:
        /* <DEDUP_REMOVED lines=14> */
.L_x_20:


//--------------------- .text._ZN7cutlass13device_kernelIN5flash11enable_sm90INS1_16FlashAttnFwdSm90INS1_25CollectiveMainloopFwdSm90ILi2EN4cute5tupleIJNS5_1CILi1EEES8_S8_EEENS6_IJNS7_ILi128EEENS7_ILi96EEENS7_ILi64EEEEEELi256ENS_10bfloat16_tEfNS_4arch4Sm90ELb0ELb0ELb0ELb1ELb0ELb1ELb0ELb1ELb0ELb0ELb0ELb0EEENS1_21CollectiveEpilogueFwdINS6_IJSA_NS7_ILi256EEESB_EEES9_SE_SG_Li256ELb1ELb0ELb0ELb0EEENS1_36VarlenDynamicPersistentTileSchedulerILi128ELi96ELi256ELi32ELb0ELb0ELb1ELb0ELb1ELb1EEEEEEEEEvNT_6ParamsE --------------------------
	.section	.text._ZN7cutlass13device_kernelIN5flash11enable_sm90INS1_16FlashAttnFwdSm90INS1_25CollectiveMainloopFwdSm90ILi2EN4cute5tupleIJNS5_1CILi1EEES8_S8_EEENS6_IJNS7_ILi128EEENS7_ILi96EEENS7_ILi64EEEEEELi256ENS_10bfloat16_tEfNS_4arch4Sm90ELb0ELb0ELb0ELb1ELb0ELb1ELb0ELb1ELb0ELb0ELb0ELb0EEENS1_21CollectiveEpilogueFwdINS6_IJSA_NS7_ILi256EEESB_EEES9_SE_SG_Li256ELb1ELb0ELb0ELb0EEENS1_36VarlenDynamicPersistentTileSchedulerILi128ELi96ELi256ELi32ELb0ELb0ELb1ELb0ELb1ELb1EEEEEEEEEvNT_6ParamsE,"ax",@progbits
	.align	128
.text._ZN7cutlass13device_kernelIN5flash11enable_sm90INS1_16FlashAttnFwdSm90INS1_25CollectiveMainloopFwdSm90ILi2EN4cute5tupleIJNS5_1CILi1EEES8_S8_EEENS6_IJNS7_ILi128EEENS7_ILi96EEENS7_ILi64EEEEEELi256ENS_10bfloat16_tEfNS_4arch4Sm90ELb0ELb0ELb0ELb1ELb0ELb1ELb0ELb1ELb0ELb0ELb0ELb0EEENS1_21CollectiveEpilogueFwdINS6_IJSA_NS7_ILi256EEESB_EEES9_SE_SG_Li256ELb1ELb0ELb0ELb0EEENS1_36VarlenDynamicPersistentTileSchedulerILi128ELi96ELi256ELi32ELb0ELb0ELb1ELb0ELb1ELb1EEEEEEEEEvNT_6ParamsE:
        .type           _ZN7cutlass13device_kernelIN5flash11enable_sm90INS1_16FlashAttnFwdSm90INS1_25CollectiveMainloopFwdSm90ILi2EN4cute5tupleIJNS5_1CILi1EEES8_S8_EEENS6_IJNS7_ILi128EEENS7_ILi96EEENS7_ILi64EEEEEELi256ENS_10bfloat16_tEfNS_4arch4Sm90ELb0ELb0ELb0ELb1ELb0ELb1ELb0ELb1ELb0ELb0ELb0ELb0EEENS1_21CollectiveEpilogueFwdINS6_IJSA_NS7_ILi256EEESB_EEES9_SE_SG_Li256ELb1ELb0ELb0ELb0EEENS1_36VarlenDynamicPersistentTileSchedulerILi128ELi96ELi256ELi32ELb0ELb0ELb1ELb0ELb1ELb1EEEEEEEEEvNT_6ParamsE,@function
        .size           _ZN7cutlass13device_kernelIN5flash11enable_sm90INS1_16FlashAttnFwdSm90INS1_25CollectiveMainloopFwdSm90ILi2EN4cute5tupleIJNS5_1CILi1EEES8_S8_EEENS6_IJNS7_ILi128EEENS7_ILi96EEENS7_ILi64EEEEEELi256ENS_10bfloat16_tEfNS_4arch4Sm90ELb0ELb0ELb0ELb1ELb0ELb1ELb0ELb1ELb0ELb0ELb0ELb0EEENS1_21CollectiveEpilogueFwdINS6_IJSA_NS7_ILi256EEESB_EEES9_SE_SG_Li256ELb1ELb0ELb0ELb0EEENS1_36VarlenDynamicPersistentTileSchedulerILi128ELi96ELi256ELi32ELb0ELb0ELb1ELb0ELb1ELb1EEEEEEEEEvNT_6ParamsE,(.L_x_21 - _ZN7cutlass13device_kernelIN5flash11enable_sm90INS1_16FlashAttnFwdSm90INS1_25CollectiveMainloopFwdSm90ILi2EN4cute5tupleIJNS5_1CILi1EEES8_S8_EEENS6_IJNS7_ILi128EEENS7_ILi96EEENS7_ILi64EEEEEELi256ENS_10bfloat16_tEfNS_4arch4Sm90ELb0ELb0ELb0ELb1ELb0ELb1ELb0ELb1ELb0ELb0ELb0ELb0EEENS1_21CollectiveEpilogueFwdINS6_IJSA_NS7_ILi256EEESB_EEES9_SE_SG_Li256ELb1ELb0ELb0ELb0EEENS1_36VarlenDynamicPersistentTileSchedulerILi128ELi96ELi256ELi32ELb0ELb0ELb1ELb0ELb1ELb1EEEEEEEEEvNT_6ParamsE)
        .other          _ZN7cutlass13device_kernelIN5flash11enable_sm90INS1_16FlashAttnFwdSm90INS1_25CollectiveMainloopFwdSm90ILi2EN4cute5tupleIJNS5_1CILi1EEES8_S8_EEENS6_IJNS7_ILi128EEENS7_ILi96EEENS7_ILi64EEEEEELi256ENS_10bfloat16_tEfNS_4arch4Sm90ELb0ELb0ELb0ELb1ELb0ELb1ELb0ELb1ELb0ELb0ELb0ELb0EEENS1_21CollectiveEpilogueFwdINS6_IJSA_NS7_ILi256EEESB_EEES9_SE_SG_Li256ELb1ELb0ELb0ELb0EEENS1_36VarlenDynamicPersistentTileSchedulerILi128ELi96ELi256ELi32ELb0ELb0ELb1ELb0ELb1ELb1EEEEEEEEEvNT_6ParamsE,@"STO_CUDA_ENTRY STV_DEFAULT"
_ZN7cutlass13device_kernelIN5flash11enable_sm90INS1_16FlashAttnFwdSm90INS1_25CollectiveMainloopFwdSm90ILi2EN4cute5tupleIJNS5_1CILi1EEES8_S8_EEENS6_IJNS7_ILi128EEENS7_ILi96EEENS7_ILi64EEEEEELi256ENS_10bfloat16_tEfNS_4arch4Sm90ELb0ELb0ELb0ELb1ELb0ELb1ELb0ELb1ELb0ELb0ELb0ELb0EEENS1_21CollectiveEpilogueFwdINS6_IJSA_NS7_ILi256EEESB_EEES9_SE_SG_Li256ELb1ELb0ELb0ELb0EEENS1_36VarlenDynamicPersistentTileSchedulerILi128ELi96ELi256ELi32ELb0ELb0ELb1ELb0ELb1ELb1EEEEEEEEEvNT_6ParamsE:
[----:B------:R-:W-:Y:S01]  /*0000*/  LDC R1, c[0x0][0x37c] ;  /* 0x0000df00ff017b82 */ /* 0x000fe20000000800 */
[----:B------:R-:W-:Y:S05]  /*0010*/  EXIT ;  /* 0x000000000000794d */ /* 0x000fea0003800000 */
.L_x_3:
        /* <DEDUP_REMOVED lines=14> */
.L_x_21:


//--------------------- .text._ZN7cutlass13device_kernelIN5flash11enable_sm90INS1_16FlashAttnFwdSm90INS1_25CollectiveMainloopFwdSm90ILi2EN4cute5tupleIJNS5_1CILi1EEES8_S8_EEENS6_IJNS7_ILi128EEENS7_ILi96EEENS7_ILi64EEEEEELi256ENS_10bfloat16_tEfNS_4arch4Sm90ELb0ELb0ELb0ELb1ELb0ELb0ELb1ELb1ELb0ELb0ELb0ELb0EEENS1_21CollectiveEpilogueFwdINS6_IJSA_NS7_ILi256EEESB_EEES9_SE_SG_Li256ELb1ELb0ELb0ELb0EEENS1_36VarlenDynamicPersistentTileSchedulerILi128ELi96ELi256ELi32ELb0ELb0ELb1ELb0ELb1ELb1EEEEEEEEEvNT_6ParamsE --------------------------
	.section	.text._ZN7cutlass13device_kernelIN5flash11enable_sm90INS1_16FlashAttnFwdSm90INS1_25CollectiveMainloopFwdSm90ILi2EN4cute5tupleIJNS5_1CILi1EEES8_S8_EEENS6_IJNS7_ILi128EEENS7_ILi96EEENS7_ILi64EEEEEELi256ENS_10bfloat16_tEfNS_4arch4Sm90ELb0ELb0ELb0ELb1ELb0ELb0ELb1ELb1ELb0ELb0ELb0ELb0EEENS1_21CollectiveEpilogueFwdINS6_IJSA_NS7_ILi256EEESB_EEES9_SE_SG_Li256ELb1ELb0ELb0ELb0EEENS1_36VarlenDynamicPersistentTileSchedulerILi128ELi96ELi256ELi32ELb0ELb0ELb1ELb0ELb1ELb1EEEEEEEEEvNT_6ParamsE,"ax",@progbits
	.align	128
.text._ZN7cutlass13device_kernelIN5flash11enable_sm90INS1_16FlashAttnFwdSm90INS1_25CollectiveMainloopFwdSm90ILi2EN4cute5tupleIJNS5_1CILi1EEES8_S8_EEENS6_IJNS7_ILi128EEENS7_ILi96EEENS7_ILi64EEEEEELi256ENS_10bfloat16_tEfNS_4arch4Sm90ELb0ELb0ELb0ELb1ELb0ELb0ELb1ELb1ELb0ELb0ELb0ELb0EEENS1_21CollectiveEpilogueFwdINS6_IJSA_NS7_ILi256EEESB_EEES9_SE_SG_Li256ELb1ELb0ELb0ELb0EEENS1_36VarlenDynamicPersistentTileSchedulerILi128ELi96ELi256ELi32ELb0ELb0ELb1ELb0ELb1ELb1EEEEEEEEEvNT_6ParamsE:
        .type           _ZN7cutlass13device_kernelIN5flash11enable_sm90INS1_16FlashAttnFwdSm90INS1_25CollectiveMainloopFwdSm90ILi2EN4cute5tupleIJNS5_1CILi1EEES8_S8_EEENS6_IJNS7_ILi128EEENS7_ILi96EEENS7_ILi64EEEEEELi256ENS_10bfloat16_tEfNS_4arch4Sm90ELb0ELb0ELb0ELb1ELb0ELb0ELb1ELb1ELb0ELb0ELb0ELb0EEENS1_21CollectiveEpilogueFwdINS6_IJSA_NS7_ILi256EEESB_EEES9_SE_SG_Li256ELb1ELb0ELb0ELb0EEENS1_36VarlenDynamicPersistentTileSchedulerILi128ELi96ELi256ELi32ELb0ELb0ELb1ELb0ELb1ELb1EEEEEEEEEvNT_6ParamsE,@function
        .size           _ZN7cutlass13device_kernelIN5flash11enable_sm90INS1_16FlashAttnFwdSm90INS1_25CollectiveMainloopFwdSm90ILi2EN4cute5tupleIJNS5_1CILi1EEES8_S8_EEENS6_IJNS7_ILi128EEENS7_ILi96EEENS7_ILi64EEEEEELi256ENS_10bfloat16_tEfNS_4arch4Sm90ELb0ELb0ELb0ELb1ELb0ELb0ELb1ELb1ELb0ELb0ELb0ELb0EEENS1_21CollectiveEpilogueFwdINS6_IJSA_NS7_ILi256EEESB_EEES9_SE_SG_Li256ELb1ELb0ELb0ELb0EEENS1_36VarlenDynamicPersistentTileSchedulerILi128ELi96ELi256ELi32ELb0ELb0ELb1ELb0ELb1ELb1EEEEEEEEEvNT_6ParamsE,(.L_x_22 - _ZN7cutlass13device_kernelIN5flash11enable_sm90INS1_16FlashAttnFwdSm90INS1_25CollectiveMainloopFwdSm90ILi2EN4cute5tupleIJNS5_1CILi1EEES8_S8_EEENS6_IJNS7_ILi128EEENS7_ILi96EEENS7_ILi64EEEEEELi256ENS_10bfloat16_tEfNS_4arch4Sm90ELb0ELb0ELb0ELb1ELb0ELb0ELb1ELb1ELb0ELb0ELb0ELb0EEENS1_21CollectiveEpilogueFwdINS6_IJSA_NS7_ILi256EEESB_EEES9_SE_SG_Li256ELb1ELb0ELb0ELb0EEENS1_36VarlenDynamicPersistentTileSchedulerILi128ELi96ELi256ELi32ELb0ELb0ELb1ELb0ELb1ELb1EEEEEEEEEvNT_6ParamsE)
        .other          _ZN7cutlass13device_kernelIN5flash11enable_sm90INS1_16FlashAttnFwdSm90INS1_25CollectiveMainloopFwdSm90ILi2EN4cute5tupleIJNS5_1CILi1EEES8_S8_EEENS6_IJNS7_ILi128EEENS7_ILi96EEENS7_ILi64EEEEEELi256ENS_10bfloat16_tEfNS_4arch4Sm90ELb0ELb0ELb0ELb1ELb0ELb0ELb1ELb1ELb0ELb0ELb0ELb0EEENS1_21CollectiveEpilogueFwdINS6_IJSA_NS7_ILi256EEESB_EEES9_SE_SG_Li256ELb1ELb0ELb0ELb0EEENS1_36VarlenDynamicPersistentTileSchedulerILi128ELi96ELi256ELi32ELb0ELb0ELb1ELb0ELb1ELb1EEEEEEEEEvNT_6ParamsE,@"STO_CUDA_ENTRY STV_DEFAULT"
_ZN7cutlass13device_kernelIN5flash11enable_sm90INS1_16FlashAttnFwdSm90INS1_25CollectiveMainloopFwdSm90ILi2EN4cute5tupleIJNS5_1CILi1EEES8_S8_EEENS6_IJNS7_ILi128EEENS7_ILi96EEENS7_ILi64EEEEEELi256ENS_10bfloat16_tEfNS_4arch4Sm90ELb0ELb0ELb0ELb1ELb0ELb0ELb1ELb1ELb0ELb0ELb0ELb0EEENS1_21CollectiveEpilogueFwdINS6_IJSA_NS7_ILi256EEESB_EEES9_SE_SG_Li256ELb1ELb0ELb0ELb0EEENS1_36VarlenDynamicPersistentTileSchedulerILi128ELi96ELi256ELi32ELb0ELb0ELb1ELb0ELb1ELb1EEEEEEEEEvNT_6ParamsE:
[----:B------:R-:W-:Y:S01]  /*0000*/  LDC R1, c[0x0][0x37c] ;  /* 0x0000df00ff017b82 */ /* 0x000fe20000000800 */
[----:B------:R-:W-:Y:S05]  /*0010*/  EXIT ;  /* 0x000000000000794d */ /* 0x000fea0003800000 */
.L_x_4:
        /* <DEDUP_REMOVED lines=14> */
.L_x_22:


//--------------------- .text._ZN7cutlass13device_kernelIN5flash11enable_sm90INS1_16FlashAttnFwdSm90INS1_25CollectiveMainloopFwdSm90ILi2EN4cute5tupleIJNS5_1CILi1EEES8_S8_EEENS6_IJNS7_ILi128EEENS7_ILi96EEENS7_ILi64EEEEEELi256ENS_10bfloat16_tEfNS_4arch4Sm90ELb0ELb0ELb0ELb1ELb0ELb1ELb1ELb1ELb0ELb0ELb0ELb0EEENS1_21CollectiveEpilogueFwdINS6_IJSA_NS7_ILi256EEESB_EEES9_SE_SG_Li256ELb1ELb0ELb0ELb0EEENS1_36VarlenDynamicPersistentTileSchedulerILi128ELi96ELi256ELi32ELb0ELb0ELb1ELb0ELb1ELb1EEEEEEEEEvNT_6ParamsE --------------------------
	.section	.text._ZN7cutlass13device_kernelIN5flash11enable_sm90INS1_16FlashAttnFwdSm90INS1_25CollectiveMainloopFwdSm90ILi2EN4cute5tupleIJNS5_1CILi1EEES8_S8_EEENS6_IJNS7_ILi128EEENS7_ILi96EEENS7_ILi64EEEEEELi256ENS_10bfloat16_tEfNS_4arch4Sm90ELb0ELb0ELb0ELb1ELb0ELb1ELb1ELb1ELb0ELb0ELb0ELb0EEENS1_21CollectiveEpilogueFwdINS6_IJSA_NS7_ILi256EEESB_EEES9_SE_SG_Li256ELb1ELb0ELb0ELb0EEENS1_36VarlenDynamicPersistentTileSchedulerILi128ELi96ELi256ELi32ELb0ELb0ELb1ELb0ELb1ELb1EEEEEEEEEvNT_6ParamsE,"ax",@progbits
	.align	128
.text._ZN7cutlass13device_kernelIN5flash11enable_sm90INS1_16FlashAttnFwdSm90INS1_25CollectiveMainloopFwdSm90ILi2EN4cute5tupleIJNS5_1CILi1EEES8_S8_EEENS6_IJNS7_ILi128EEENS7_ILi96EEENS7_ILi64EEEEEELi256ENS_10bfloat16_tEfNS_4arch4Sm90ELb0ELb0ELb0ELb1ELb0ELb1ELb1ELb1ELb0ELb0ELb0ELb0EEENS1_21CollectiveEpilogueFwdINS6_IJSA_NS7_ILi256EEESB_EEES9_SE_SG_Li256ELb1ELb0ELb0ELb0EEENS1_36VarlenDynamicPersistentTileSchedulerILi128ELi96ELi256ELi32ELb0ELb0ELb1ELb0ELb1ELb1EEEEEEEEEvNT_6ParamsE:
        .type           _ZN7cutlass13device_kernelIN5flash11enable_sm90INS1_16FlashAttnFwdSm90INS1_25CollectiveMainloopFwdSm90ILi2EN4cute5tupleIJNS5_1CILi1EEES8_S8_EEENS6_IJNS7_ILi128EEENS7_ILi96EEENS7_ILi64EEEEEELi256ENS_10bfloat16_tEfNS_4arch4Sm90ELb0ELb0ELb0ELb1ELb0ELb1ELb1ELb1ELb0ELb0ELb0ELb0EEENS1_21CollectiveEpilogueFwdINS6_IJSA_NS7_ILi256EEESB_EEES9_SE_SG_Li256ELb1ELb0ELb0ELb0EEENS1_36VarlenDynamicPersistentTileSchedulerILi128ELi96ELi256ELi32ELb0ELb0ELb1ELb0ELb1ELb1EEEEEEEEEvNT_6ParamsE,@function
        .size           _ZN7cutlass13device_kernelIN5flash11enable_sm90INS1_16FlashAttnFwdSm90INS1_25CollectiveMainloopFwdSm90ILi2EN4cute5tupleIJNS5_1CILi1EEES8_S8_EEENS6_IJNS7_ILi128EEENS7_ILi96EEENS7_ILi64EEEEEELi256ENS_10bfloat16_tEfNS_4arch4Sm90ELb0ELb0ELb0ELb1ELb0ELb1ELb1ELb1ELb0ELb0ELb0ELb0EEENS1_21CollectiveEpilogueFwdINS6_IJSA_NS7_ILi256EEESB_EEES9_SE_SG_Li256ELb1ELb0ELb0ELb0EEENS1_36VarlenDynamicPersistentTileSchedulerILi128ELi96ELi256ELi32ELb0ELb0ELb1ELb0ELb1ELb1EEEEEEEEEvNT_6ParamsE,(.L_x_23 - _ZN7cutlass13device_kernelIN5flash11enable_sm90INS1_16FlashAttnFwdSm90INS1_25CollectiveMainloopFwdSm90ILi2EN4cute5tupleIJNS5_1CILi1EEES8_S8_EEENS6_IJNS7_ILi128EEENS7_ILi96EEENS7_ILi64EEEEEELi256ENS_10bfloat16_tEfNS_4arch4Sm90ELb0ELb0ELb0ELb1ELb0ELb1ELb1ELb1ELb0ELb0ELb0ELb0EEENS1_21CollectiveEpilogueFwdINS6_IJSA_NS7_ILi256EEESB_EEES9_SE_SG_Li256ELb1ELb0ELb0ELb0EEENS1_36VarlenDynamicPersistentTileSchedulerILi128ELi96ELi256ELi32ELb0ELb0ELb1ELb0ELb1ELb1EEEEEEEEEvNT_6ParamsE)
        .other          _ZN7cutlass13device_kernelIN5flash11enable_sm90INS1_16FlashAttnFwdSm90INS1_25CollectiveMainloopFwdSm90ILi2EN4cute5tupleIJNS5_1CILi1EEES8_S8_EEENS6_IJNS7_ILi128EEENS7_ILi96EEENS7_ILi64EEEEEELi256ENS_10bfloat16_tEfNS_4arch4Sm90ELb0ELb0ELb0ELb1ELb0ELb1ELb1ELb1ELb0ELb0ELb0ELb0EEENS1_21CollectiveEpilogueFwdINS6_IJSA_NS7_ILi256EEESB_EEES9_SE_SG_Li256ELb1ELb0ELb0ELb0EEENS1_36VarlenDynamicPersistentTileSchedulerILi128ELi96ELi256ELi32ELb0ELb0ELb1ELb0ELb1ELb1EEEEEEEEEvNT_6ParamsE,@"STO_CUDA_ENTRY STV_DEFAULT"
_ZN7cutlass13device_kernelIN5flash11enable_sm90INS1_16FlashAttnFwdSm90INS1_25CollectiveMainloopFwdSm90ILi2EN4cute5tupleIJNS5_1CILi1EEES8_S8_EEENS6_IJNS7_ILi128EEENS7_ILi96EEENS7_ILi64EEEEEELi256ENS_10bfloat16_tEfNS_4arch4Sm90ELb0ELb0ELb0ELb1ELb0ELb1ELb1ELb1ELb0ELb0ELb0ELb0EEENS1_21CollectiveEpilogueFwdINS6_IJSA_NS7_ILi256EEESB_EEES9_SE_SG_Li256ELb1ELb0ELb0ELb0EEENS1_36VarlenDynamicPersistentTileSchedulerILi128ELi96ELi256ELi32ELb0ELb0ELb1ELb0ELb1ELb1EEEEEEEEEvNT_6ParamsE:
[----:B------:R-:W-:Y:S01]  /*0000*/  LDC R1, c[0x0][0x37c] ;  /* 0x0000df00ff017b82 */ /* 0x000fe20000000800 */
[----:B------:R-:W-:Y:S05]  /*0010*/  EXIT ;  /* 0x000000000000794d */ /* 0x000fea0003800000 */
.L_x_5:
        /* <DEDUP_REMOVED lines=14> */
.L_x_23:


//--------------------- .text._ZN7cutlass13device_kernelIN5flash11enable_sm90INS1_16FlashAttnFwdSm90INS1_25CollectiveMainloopFwdSm90ILi2EN4cute5tupleIJNS5_1CILi1EEES8_S8_EEENS6_IJNS7_ILi128EEENS7_ILi96EEENS7_ILi64EEEEEELi256ENS_10bfloat16_tEfNS_4arch4Sm90ELb0ELb1ELb0ELb0ELb0ELb0ELb0ELb1ELb0ELb0ELb0ELb0EEENS1_21CollectiveEpilogueFwdINS6_IJSA_NS7_ILi256EEESB_EEES9_SE_SG_Li256ELb0ELb0ELb0ELb0EEENS1_30DynamicPersistentTileSchedulerILi256ELi32ELb0ELb0ELb1EEEEEEEEEvNT_6ParamsE --------------------------
	.section	.text._ZN7cutlass13device_kernelIN5flash11enable_sm90INS1_16FlashAttnFwdSm90INS1_25CollectiveMainloopFwdSm90ILi2EN4cute5tupleIJNS5_1CILi1EEES8_S8_EEENS6_IJNS7_ILi128EEENS7_ILi96EEENS7_ILi64EEEEEELi256ENS_10bfloat16_tEfNS_4arch4Sm90ELb0ELb1ELb0ELb0ELb0ELb0ELb0ELb1ELb0ELb0ELb0ELb0EEENS1_21CollectiveEpilogueFwdINS6_IJSA_NS7_ILi256EEESB_EEES9_SE_SG_Li256ELb0ELb0ELb0ELb0EEENS1_30DynamicPersistentTileSchedulerILi256ELi32ELb0ELb0ELb1EEEEEEEEEvNT_6ParamsE,"ax",@progbits
	.align	128
.text._ZN7cutlass13device_kernelIN5flash11enable_sm90INS1_16FlashAttnFwdSm90INS1_25CollectiveMainloopFwdSm90ILi2EN4cute5tupleIJNS5_1CILi1EEES8_S8_EEENS6_IJNS7_ILi128EEENS7_ILi96EEENS7_ILi64EEEEEELi256ENS_10bfloat16_tEfNS_4arch4Sm90ELb0ELb1ELb0ELb0ELb0ELb0ELb0ELb1ELb0ELb0ELb0ELb0EEENS1_21CollectiveEpilogueFwdINS6_IJSA_NS7_ILi256EEESB_EEES9_SE_SG_Li256ELb0ELb0ELb0ELb0EEENS1_30DynamicPersistentTileSchedulerILi256ELi32ELb0ELb0ELb1EEEEEEEEEvNT_6ParamsE:
        .type           _ZN7cutlass13device_kernelIN5flash11enable_sm90INS1_16FlashAttnFwdSm90INS1_25CollectiveMainloopFwdSm90ILi2EN4cute5tupleIJNS5_1CILi1EEES8_S8_EEENS6_IJNS7_ILi128EEENS7_ILi96EEENS7_ILi64EEEEEELi256ENS_10bfloat16_tEfNS_4arch4Sm90ELb0ELb1ELb0ELb0ELb0ELb0ELb0ELb1ELb0ELb0ELb0ELb0EEENS1_21CollectiveEpilogueFwdINS6_IJSA_NS7_ILi256EEESB_EEES9_SE_SG_Li256ELb0ELb0ELb0ELb0EEENS1_30DynamicPersistentTileSchedulerILi256ELi32ELb0ELb0ELb1EEEEEEEEEvNT_6ParamsE,@function
        .size           _ZN7cutlass13device_kernelIN5flash11enable_sm90INS1_16FlashAttnFwdSm90INS1_25CollectiveMainloopFwdSm90ILi2EN4cute5tupleIJNS5_1CILi1EEES8_S8_EEENS6_IJNS7_ILi128EEENS7_ILi96EEENS7_ILi64EEEEEELi256ENS_10bfloat16_tEfNS_4arch4Sm90ELb0ELb1ELb0ELb0ELb0ELb0ELb0ELb1ELb0ELb0ELb0ELb0EEENS1_21CollectiveEpilogueFwdINS6_IJSA_NS7_ILi256EEESB_EEES9_SE_SG_Li256ELb0ELb0ELb0ELb0EEENS1_30DynamicPersistentTileSchedulerILi256ELi32ELb0ELb0ELb1EEEEEEEEEvNT_6ParamsE,(.L_x_24 - _ZN7cutlass13device_kernelIN5flash11enable_sm90INS1_16FlashAttnFwdSm90INS1_25CollectiveMainloopFwdSm90ILi2EN4cute5tupleIJNS5_1CILi1EEES8_S8_EEENS6_IJNS7_ILi128EEENS7_ILi96EEENS7_ILi64EEEEEELi256ENS_10bfloat16_tEfNS_4arch4Sm90ELb0ELb1ELb0ELb0ELb0ELb0ELb0ELb1ELb0ELb0ELb0ELb0EEENS1_21CollectiveEpilogueFwdINS6_IJSA_NS7_ILi256EEESB_EEES9_SE_SG_Li256ELb0ELb0ELb0ELb0EEENS1_30DynamicPersistentTileSchedulerILi256ELi32ELb0ELb0ELb1EEEEEEEEEvNT_6ParamsE)
        .other          _ZN7cutlass13device_kernelIN5flash11enable_sm90INS1_16FlashAttnFwdSm90INS1_25CollectiveMainloopFwdSm90ILi2EN4cute5tupleIJNS5_1CILi1EEES8_S8_EEENS6_IJNS7_ILi128EEENS7_ILi96EEENS7_ILi64EEEEEELi256ENS_10bfloat16_tEfNS_4arch4Sm90ELb0ELb1ELb0ELb0ELb0ELb0ELb0ELb1ELb0ELb0ELb0ELb0EEENS1_21CollectiveEpilogueFwdINS6_IJSA_NS7_ILi256EEESB_EEES9_SE_SG_Li256ELb0ELb0ELb0ELb0EEENS1_30DynamicPersistentTileSchedulerILi256ELi32ELb0ELb0ELb1EEEEEEEEEvNT_6ParamsE,@"STO_CUDA_ENTRY STV_DEFAULT"
_ZN7cutlass13device_kernelIN5flash11enable_sm90INS1_16FlashAttnFwdSm90INS1_25CollectiveMainloopFwdSm90ILi2EN4cute5tupleIJNS5_1CILi1EEES8_S8_EEENS6_IJNS7_ILi128EEENS7_ILi96EEENS7_ILi64EEEEEELi256ENS_10bfloat16_tEfNS_4arch4Sm90ELb0ELb1ELb0ELb0ELb0ELb0ELb0ELb1ELb0ELb0ELb0ELb0EEENS1_21CollectiveEpilogueFwdINS6_IJSA_NS7_ILi256EEESB_EEES9_SE_SG_Li256ELb0ELb0ELb0ELb0EEENS1_30DynamicPersistentTileSchedulerILi256ELi32ELb0ELb0ELb1EEEEEEEEEvNT_6ParamsE:
[----:B------:R-:W-:Y:S01]  /*0000*/  LDC R1, c[0x0][0x37c] ;  /* 0x0000df00ff017b82 */ /* 0x000fe20000000800 */
[----:B------:R-:W-:Y:S05]  /*0010*/  EXIT ;  /* 0x000000000000794d */ /* 0x000fea0003800000 */
.L_x_6:
        /* <DEDUP_REMOVED lines=14> */
.L_x_24:


//--------------------- .text._ZN7cutlass13device_kernelIN5flash11enable_sm90INS1_16FlashAttnFwdSm90INS1_25CollectiveMainloopFwdSm90ILi2EN4cute5tupleIJNS5_1CILi1EEES8_S8_EEENS6_IJNS7_ILi128EEENS7_ILi96EEENS7_ILi64EEEEEELi256ENS_10bfloat16_tEfNS_4arch4Sm90ELb0ELb1ELb0ELb0ELb0ELb0ELb1ELb1ELb0ELb0ELb0ELb0EEENS1_21CollectiveEpilogueFwdINS6_IJSA_NS7_ILi256EEESB_EEES9_SE_SG_Li256ELb0ELb0ELb0ELb0EEENS1_30DynamicPersistentTileSchedulerILi256ELi32ELb0ELb0ELb1EEEEEEEEEvNT_6ParamsE --------------------------
	.section	.text._ZN7cutlass13device_kernelIN5flash11enable_sm90INS1_16FlashAttnFwdSm90INS1_25CollectiveMainloopFwdSm90ILi2EN4cute5tupleIJNS5_1CILi1EEES8_S8_EEENS6_IJNS7_ILi128EEENS7_ILi96EEENS7_ILi64EEEEEELi256ENS_10bfloat16_tEfNS_4arch4Sm90ELb0ELb1ELb0ELb0ELb0ELb0ELb1ELb1ELb0ELb0ELb0ELb0EEENS1_21CollectiveEpilogueFwdINS6_IJSA_NS7_ILi256EEESB_EEES9_SE_SG_Li256ELb0ELb0ELb0ELb0EEENS1_30DynamicPersistentTileSchedulerILi256ELi32ELb0ELb0ELb1EEEEEEEEEvNT_6ParamsE,"ax",@progbits
	.align	128
.text._ZN7cutlass13device_kernelIN5flash11enable_sm90INS1_16FlashAttnFwdSm90INS1_25CollectiveMainloopFwdSm90ILi2EN4cute5tupleIJNS5_1CILi1EEES8_S8_EEENS6_IJNS7_ILi128EEENS7_ILi96EEENS7_ILi64EEEEEELi256ENS_10bfloat16_tEfNS_4arch4Sm90ELb0ELb1ELb0ELb0ELb0ELb0ELb1ELb1ELb0ELb0ELb0ELb0EEENS1_21CollectiveEpilogueFwdINS6_IJSA_NS7_ILi256EEESB_EEES9_SE_SG_Li256ELb0ELb0ELb0ELb0EEENS1_30DynamicPersistentTileSchedulerILi256ELi32ELb0ELb0ELb1EEEEEEEEEvNT_6ParamsE:
        .type           _ZN7cutlass13device_kernelIN5flash11enable_sm90INS1_16FlashAttnFwdSm90INS1_25CollectiveMainloopFwdSm90ILi2EN4cute5tupleIJNS5_1CILi1EEES8_S8_EEENS6_IJNS7_ILi128EEENS7_ILi96EEENS7_ILi64EEEEEELi256ENS_10bfloat16_tEfNS_4arch4Sm90ELb0ELb1ELb0ELb0ELb0ELb0ELb1ELb1ELb0ELb0ELb0ELb0EEENS1_21CollectiveEpilogueFwdINS6_IJSA_NS7_ILi256EEESB_EEES9_SE_SG_Li256ELb0ELb0ELb0ELb0EEENS1_30DynamicPersistentTileSchedulerILi256ELi32ELb0ELb0ELb1EEEEEEEEEvNT_6ParamsE,@function
        .size           _ZN7cutlass13device_kernelIN5flash11enable_sm90INS1_16FlashAttnFwdSm90INS1_25CollectiveMainloopFwdSm90ILi2EN4cute5tupleIJNS5_1CILi1EEES8_S8_EEENS6_IJNS7_ILi128EEENS7_ILi96EEENS7_ILi64EEEEEELi256ENS_10bfloat16_tEfNS_4arch4Sm90ELb0ELb1ELb0ELb0ELb0ELb0ELb1ELb1ELb0ELb0ELb0ELb0EEENS1_21CollectiveEpilogueFwdINS6_IJSA_NS7_ILi256EEESB_EEES9_SE_SG_Li256ELb0ELb0ELb0ELb0EEENS1_30DynamicPersistentTileSchedulerILi256ELi32ELb0ELb0ELb1EEEEEEEEEvNT_6ParamsE,(.L_x_25 - _ZN7cutlass13device_kernelIN5flash11enable_sm90INS1_16FlashAttnFwdSm90INS1_25CollectiveMainloopFwdSm90ILi2EN4cute5tupleIJNS5_1CILi1EEES8_S8_EEENS6_IJNS7_ILi128EEENS7_ILi96EEENS7_ILi64EEEEEELi256ENS_10bfloat16_tEfNS_4arch4Sm90ELb0ELb1ELb0ELb0ELb0ELb0ELb1ELb1ELb0ELb0ELb0ELb0EEENS1_21CollectiveEpilogueFwdINS6_IJSA_NS7_ILi256EEESB_EEES9_SE_SG_Li256ELb0ELb0ELb0ELb0EEENS1_30DynamicPersistentTileSchedulerILi256ELi32ELb0ELb0ELb1EEEEEEEEEvNT_6ParamsE)
        .other          _ZN7cutlass13device_kernelIN5flash11enable_sm90INS1_16FlashAttnFwdSm90INS1_25CollectiveMainloopFwdSm90ILi2EN4cute5tupleIJNS5_1CILi1EEES8_S8_EEENS6_IJNS7_ILi128EEENS7_ILi96EEENS7_ILi64EEEEEELi256ENS_10bfloat16_tEfNS_4arch4Sm90ELb0ELb1ELb0ELb0ELb0ELb0ELb1ELb1ELb0ELb0ELb0ELb0EEENS1_21CollectiveEpilogueFwdINS6_IJSA_NS7_ILi256EEESB_EEES9_SE_SG_Li256ELb0ELb0ELb0ELb0EEENS1_30DynamicPersistentTileSchedulerILi256ELi32ELb0ELb0ELb1EEEEEEEEEvNT_6ParamsE,@"STO_CUDA_ENTRY STV_DEFAULT"
_ZN7cutlass13device_kernelIN5flash11enable_sm90INS1_16FlashAttnFwdSm90INS1_25CollectiveMainloopFwdSm90ILi2EN4cute5tupleIJNS5_1CILi1EEES8_S8_EEENS6_IJNS7_ILi128EEENS7_ILi96EEENS7_ILi64EEEEEELi256ENS_10bfloat16_tEfNS_4arch4Sm90ELb0ELb1ELb0ELb0ELb0ELb0ELb1ELb1ELb0ELb0ELb0ELb0EEENS1_21CollectiveEpilogueFwdINS6_IJSA_NS7_ILi256EEESB_EEES9_SE_SG_Li256ELb0ELb0ELb0ELb0EEENS1_30DynamicPersistentTileSchedulerILi256ELi32ELb0ELb0ELb1EEEEEEEEEvNT_6ParamsE:
[----:B------:R-:W-:Y:S01]  /*0000*/  LDC R1, c[0x0][0x37c] ;  /* 0x0000df00ff017b82 */ /* 0x000fe20000000800 */
[----:B------:R-:W-:Y:S05]  /*0010*/  EXIT ;  /* 0x000000000000794d */ /* 0x000fea0003800000 */
.L_x_7:
        /* <DEDUP_REMOVED lines=14> */
.L_x_25:


//--------------------- .text._ZN7cutlass13device_kernelIN5flash11enable_sm90INS1_16FlashAttnFwdSm90INS1_25CollectiveMainloopFwdSm90ILi2EN4cute5tupleIJNS5_1CILi1EEES8_S8_EEENS6_IJNS7_ILi128EEENS7_ILi96EEENS7_ILi64EEEEEELi256ENS_10bfloat16_tEfNS_4arch4Sm90ELb0ELb1ELb0ELb1ELb0ELb0ELb0ELb1ELb0ELb0ELb0ELb0EEENS1_21CollectiveEpilogueFwdINS6_IJSA_NS7_ILi256EEESB_EEES9_SE_SG_Li256ELb1ELb0ELb0ELb0EEENS1_36VarlenDynamicPersistentTileSchedulerILi128ELi96ELi256ELi32ELb0ELb0ELb1ELb1ELb0ELb1EEEEEEEEEvNT_6ParamsE --------------------------
	.section	.text._ZN7cutlass13device_kernelIN5flash11enable_sm90INS1_16FlashAttnFwdSm90INS1_25CollectiveMainloopFwdSm90ILi2EN4cute5tupleIJNS5_1CILi1EEES8_S8_EEENS6_IJNS7_ILi128EEENS7_ILi96EEENS7_ILi64EEEEEELi256ENS_10bfloat16_tEfNS_4arch4Sm90ELb0ELb1ELb0ELb1ELb0ELb0ELb0ELb1ELb0ELb0ELb0ELb0EEENS1_21CollectiveEpilogueFwdINS6_IJSA_NS7_ILi256EEESB_EEES9_SE_SG_Li256ELb1ELb0ELb0ELb0EEENS1_36VarlenDynamicPersistentTileSchedulerILi128ELi96ELi256ELi32ELb0ELb0ELb1ELb1ELb0ELb1EEEEEEEEEvNT_6ParamsE,"ax",@progbits
	.align	128
.text._ZN7cutlass13device_kernelIN5flash11enable_sm90INS1_16FlashAttnFwdSm90INS1_25CollectiveMainloopFwdSm90ILi2EN4cute5tupleIJNS5_1CILi1EEES8_S8_EEENS6_IJNS7_ILi128EEENS7_ILi96EEENS7_ILi64EEEEEELi256ENS_10bfloat16_tEfNS_4arch4Sm90ELb0ELb1ELb0ELb1ELb0ELb0ELb0ELb1ELb0ELb0ELb0ELb0EEENS1_21CollectiveEpilogueFwdINS6_IJSA_NS7_ILi256EEESB_EEES9_SE_SG_Li256ELb1ELb0ELb0ELb0EEENS1_36VarlenDynamicPersistentTileSchedulerILi128ELi96ELi256ELi32ELb0ELb0ELb1ELb1ELb0ELb1EEEEEEEEEvNT_6ParamsE:
        .type           _ZN7cutlass13device_kernelIN5flash11enable_sm90INS1_16FlashAttnFwdSm90INS1_25CollectiveMainloopFwdSm90ILi2EN4cute5tupleIJNS5_1CILi1EEES8_S8_EEENS6_IJNS7_ILi128EEENS7_ILi96EEENS7_ILi64EEEEEELi256ENS_10bfloat16_tEfNS_4arch4Sm90ELb0ELb1ELb0ELb1ELb0ELb0ELb0ELb1ELb0ELb0ELb0ELb0EEENS1_21CollectiveEpilogueFwdINS6_IJSA_NS7_ILi256EEESB_EEES9_SE_SG_Li256ELb1ELb0ELb0ELb0EEENS1_36VarlenDynamicPersistentTileSchedulerILi128ELi96ELi256ELi32ELb0ELb0ELb1ELb1ELb0ELb1EEEEEEEEEvNT_6ParamsE,@function
        .size           _ZN7cutlass13device_kernelIN5flash11enable_sm90INS1_16FlashAttnFwdSm90INS1_25CollectiveMainloopFwdSm90ILi2EN4cute5tupleIJNS5_1CILi1EEES8_S8_EEENS6_IJNS7_ILi128EEENS7_ILi96EEENS7_ILi64EEEEEELi256ENS_10bfloat16_tEfNS_4arch4Sm90ELb0ELb1ELb0ELb1ELb0ELb0ELb0ELb1ELb0ELb0ELb0ELb0EEENS1_21CollectiveEpilogueFwdINS6_IJSA_NS7_ILi256EEESB_EEES9_SE_SG_Li256ELb1ELb0ELb0ELb0EEENS1_36VarlenDynamicPersistentTileSchedulerILi128ELi96ELi256ELi32ELb0ELb0ELb1ELb1ELb0ELb1EEEEEEEEEvNT_6ParamsE,(.L_x_26 - _ZN7cutlass13device_kernelIN5flash11enable_sm90INS1_16FlashAttnFwdSm90INS1_25CollectiveMainloopFwdSm90ILi2EN4cute5tupleIJNS5_1CILi1EEES8_S8_EEENS6_IJNS7_ILi128EEENS7_ILi96EEENS7_ILi64EEEEEELi256ENS_10bfloat16_tEfNS_4arch4Sm90ELb0ELb1ELb0ELb1ELb0ELb0ELb0ELb1ELb0ELb0ELb0ELb0EEENS1_21CollectiveEpilogueFwdINS6_IJSA_NS7_ILi256EEESB_EEES9_SE_SG_Li256ELb1ELb0ELb0ELb0EEENS1_36VarlenDynamicPersistentTileSchedulerILi128ELi96ELi256ELi32ELb0ELb0ELb1ELb1ELb0ELb1EEEEEEEEEvNT_6ParamsE)
        .other          _ZN7cutlass13device_kernelIN5flash11enable_sm90INS1_16FlashAttnFwdSm90INS1_25CollectiveMainloopFwdSm90ILi2EN4cute5tupleIJNS5_1CILi1EEES8_S8_EEENS6_IJNS7_ILi128EEENS7_ILi96EEENS7_ILi64EEEEEELi256ENS_10bfloat16_tEfNS_4arch4Sm90ELb0ELb1ELb0ELb1ELb0ELb0ELb0ELb1ELb0ELb0ELb0ELb0EEENS1_21CollectiveEpilogueFwdINS6_IJSA_NS7_ILi256EEESB_EEES9_SE_SG_Li256ELb1ELb0ELb0ELb0EEENS1_36VarlenDynamicPersistentTileSchedulerILi128ELi96ELi256ELi32ELb0ELb0ELb1ELb1ELb0ELb1EEEEEEEEEvNT_6ParamsE,@"STO_CUDA_ENTRY STV_DEFAULT"
_ZN7cutlass13device_kernelIN5flash11enable_sm90INS1_16FlashAttnFwdSm90INS1_25CollectiveMainloopFwdSm90ILi2EN4cute5tupleIJNS5_1CILi1EEES8_S8_EEENS6_IJNS7_ILi128EEENS7_ILi96EEENS7_ILi64EEEEEELi256ENS_10bfloat16_tEfNS_4arch4Sm90ELb0ELb1ELb0ELb1ELb0ELb0ELb0ELb1ELb0ELb0ELb0ELb0EEENS1_21CollectiveEpilogueFwdINS6_IJSA_NS7_ILi256EEESB_EEES9_SE_SG_Li256ELb1ELb0ELb0ELb0EEENS1_36VarlenDynamicPersistentTileSchedulerILi128ELi96ELi256ELi32ELb0ELb0ELb1ELb1ELb0ELb1EEEEEEEEEvNT_6ParamsE:
[----:B------:R-:W-:Y:S01]  /*0000*/  LDC R1, c[0x0][0x37c] ;  /* 0x0000df00ff017b82 */ /* 0x000fe20000000800 */
[----:B------:R-:W-:Y:S05]  /*0010*/  EXIT ;  /* 0x000000000000794d */ /* 0x000fea0003800000 */
.L_x_8:
        /* <DEDUP_REMOVED lines=14> */
.L_x_26:


//--------------------- .text._ZN7cutlass13device_kernelIN5flash11enable_sm90INS1_16FlashAttnFwdSm90INS1_25CollectiveMainloopFwdSm90ILi2EN4cute5tupleIJNS5_1CILi1EEES8_S8_EEENS6_IJNS7_ILi128EEENS7_ILi96EEENS7_ILi64EEEEEELi256ENS_10bfloat16_tEfNS_4arch4Sm90ELb0ELb1ELb0ELb1ELb0ELb1ELb0ELb1ELb0ELb0ELb0ELb0EEENS1_21CollectiveEpilogueFwdINS6_IJSA_NS7_ILi256EEESB_EEES9_SE_SG_Li256ELb1ELb0ELb0ELb0EEENS1_36VarlenDynamicPersistentTileSchedulerILi128ELi96ELi256ELi32ELb0ELb0ELb1ELb1ELb0ELb1EEEEEEEEEvNT_6ParamsE --------------------------
	.section	.text._ZN7cutlass13device_kernelIN5flash11enable_sm90INS1_16FlashAttnFwdSm90INS1_25CollectiveMainloopFwdSm90ILi2EN4cute5tupleIJNS5_1CILi1EEES8_S8_EEENS6_IJNS7_ILi128EEENS7_ILi96EEENS7_ILi64EEEEEELi256ENS_10bfloat16_tEfNS_4arch4Sm90ELb0ELb1ELb0ELb1ELb0ELb1ELb0ELb1ELb0ELb0ELb0ELb0EEENS1_21CollectiveEpilogueFwdINS6_IJSA_NS7_ILi256EEESB_EEES9_SE_SG_Li256ELb1ELb0ELb0ELb0EEENS1_36VarlenDynamicPersistentTileSchedulerILi128ELi96ELi256ELi32ELb0ELb0ELb1ELb1ELb0ELb1EEEEEEEEEvNT_6ParamsE,"ax",@progbits
	.align	128
.text._ZN7cutlass13device_kernelIN5flash11enable_sm90INS1_16FlashAttnFwdSm90INS1_25CollectiveMainloopFwdSm90ILi2EN4cute5tupleIJNS5_1CILi1EEES8_S8_EEENS6_IJNS7_ILi128EEENS7_ILi96EEENS7_ILi64EEEEEELi256ENS_10bfloat16_tEfNS_4arch4Sm90ELb0ELb1ELb0ELb1ELb0ELb1ELb0ELb1ELb0ELb0ELb0ELb0EEENS1_21CollectiveEpilogueFwdINS6_IJSA_NS7_ILi256EEESB_EEES9_SE_SG_Li256ELb1ELb0ELb0ELb0EEENS1_36VarlenDynamicPersistentTileSchedulerILi128ELi96ELi256ELi32ELb0ELb0ELb1ELb1ELb0ELb1EEEEEEEEEvNT_6ParamsE:
        .type           _ZN7cutlass13device_kernelIN5flash11enable_sm90INS1_16FlashAttnFwdSm90INS1_25CollectiveMainloopFwdSm90ILi2EN4cute5tupleIJNS5_1CILi1EEES8_S8_EEENS6_IJNS7_ILi128EEENS7_ILi96EEENS7_ILi64EEEEEELi256ENS_10bfloat16_tEfNS_4arch4Sm90ELb0ELb1ELb0ELb1ELb0ELb1ELb0ELb1ELb0ELb0ELb0ELb0EEENS1_21CollectiveEpilogueFwdINS6_IJSA_NS7_ILi256EEESB_EEES9_SE_SG_Li256ELb1ELb0ELb0ELb0EEENS1_36VarlenDynamicPersistentTileSchedulerILi128ELi96ELi256ELi32ELb0ELb0ELb1ELb1ELb0ELb1EEEEEEEEEvNT_6ParamsE,@function
        .size           _ZN7cutlass13device_kernelIN5flash11enable_sm90INS1_16FlashAttnFwdSm90INS1_25CollectiveMainloopFwdSm90ILi2EN4cute5tupleIJNS5_1CILi1EEES8_S8_EEENS6_IJNS7_ILi128EEENS7_ILi96EEENS7_ILi64EEEEEELi256ENS_10bfloat16_tEfNS_4arch4Sm90ELb0ELb1ELb0ELb1ELb0ELb1ELb0ELb1ELb0ELb0ELb0ELb0EEENS1_21CollectiveEpilogueFwdINS6_IJSA_NS7_ILi256EEESB_EEES9_SE_SG_Li256ELb1ELb0ELb0ELb0EEENS1_36VarlenDynamicPersistentTileSchedulerILi128ELi96ELi256ELi32ELb0ELb0ELb1ELb1ELb0ELb1EEEEEEEEEvNT_6ParamsE,(.L_x_27 - _ZN7cutlass13device_kernelIN5flash11enable_sm90INS1_16FlashAttnFwdSm90INS1_25CollectiveMainloopFwdSm90ILi2EN4cute5tupleIJNS5_1CILi1EEES8_S8_EEENS6_IJNS7_ILi128EEENS7_ILi96EEENS7_ILi64EEEEEELi256ENS_10bfloat16_tEfNS_4arch4Sm90ELb0ELb1ELb0ELb1ELb0ELb1ELb0ELb1ELb0ELb0ELb0ELb0EEENS1_21CollectiveEpilogueFwdINS6_IJSA_NS7_ILi256EEESB_EEES9_SE_SG_Li256ELb1ELb0ELb0ELb0EEENS1_36VarlenDynamicPersistentTileSchedulerILi128ELi96ELi256ELi32ELb0ELb0ELb1ELb1ELb0ELb1EEEEEEEEEvNT_6ParamsE)
        .other          _ZN7cutlass13device_kernelIN5flash11enable_sm90INS1_16FlashAttnFwdSm90INS1_25CollectiveMainloopFwdSm90ILi2EN4cute5tupleIJNS5_1CILi1EEES8_S8_EEENS6_IJNS7_ILi128EEENS7_ILi96EEENS7_ILi64EEEEEELi256ENS_10bfloat16_tEfNS_4arch4Sm90ELb0ELb1ELb0ELb1ELb0ELb1ELb0ELb1ELb0ELb0ELb0ELb0EEENS1_21CollectiveEpilogueFwdINS6_IJSA_NS7_ILi256EEESB_EEES9_SE_SG_Li256ELb1ELb0ELb0ELb0EEENS1_36VarlenDynamicPersistentTileSchedulerILi128ELi96ELi256ELi32ELb0ELb0ELb1ELb1ELb0ELb1EEEEEEEEEvNT_6ParamsE,@"STO_CUDA_ENTRY STV_DEFAULT"
_ZN7cutlass13device_kernelIN5flash11enable_sm90INS1_16FlashAttnFwdSm90INS1_25CollectiveMainloopFwdSm90ILi2EN4cute5tupleIJNS5_1CILi1EEES8_S8_EEENS6_IJNS7_ILi128EEENS7_ILi96EEENS7_ILi64EEEEEELi256ENS_10bfloat16_tEfNS_4arch4Sm90ELb0ELb1ELb0ELb1ELb0ELb1ELb0ELb1ELb0ELb0ELb0ELb0EEENS1_21CollectiveEpilogueFwdINS6_IJSA_NS7_ILi256EEESB_EEES9_SE_SG_Li256ELb1ELb0ELb0ELb0EEENS1_36VarlenDynamicPersistentTileSchedulerILi128ELi96ELi256ELi32ELb0ELb0ELb1ELb1ELb0ELb1EEEEEEEEEvNT_6ParamsE:
[----:B------:R-:W-:Y:S01]  /*0000*/  LDC R1, c[0x0][0x37c] ;  /* 0x0000df00ff017b82 */ /* 0x000fe20000000800 */
[----:B------:R-:W-:Y:S05]  /*0010*/  EXIT ;  /* 0x000000000000794d */ /* 0x000fea0003800000 */
.L_x_9:
        /* <DEDUP_REMOVED lines=14> */
.L_x_27:


//--------------------- .text._ZN7cutlass13device_kernelIN5flash11enable_sm90INS1_16FlashAttnFwdSm90INS1_25CollectiveMainloopFwdSm90ILi2EN4cute5tupleIJNS5_1CILi1EEES8_S8_EEENS6_IJNS7_ILi128EEENS7_ILi96EEENS7_ILi64EEEEEELi256ENS_10bfloat16_tEfNS_4arch4Sm90ELb0ELb1ELb0ELb1ELb0ELb0ELb1ELb1ELb0ELb0ELb0ELb0EEENS1_21CollectiveEpilogueFwdINS6_IJSA_NS7_ILi256EEESB_EEES9_SE_SG_Li256ELb1ELb0ELb0ELb0EEENS1_36VarlenDynamicPersistentTileSchedulerILi128ELi96ELi256ELi32ELb0ELb0ELb1ELb1ELb0ELb1EEEEEEEEEvNT_6ParamsE --------------------------
	.section	.text._ZN7cutlass13device_kernelIN5flash11enable_sm90INS1_16FlashAttnFwdSm90INS1_25CollectiveMainloopFwdSm90ILi2EN4cute5tupleIJNS5_1CILi1EEES8_S8_EEENS6_IJNS7_ILi128EEENS7_ILi96EEENS7_ILi64EEEEEELi256ENS_10bfloat16_tEfNS_4arch4Sm90ELb0ELb1ELb0ELb1ELb0ELb0ELb1ELb1ELb0ELb0ELb0ELb0EEENS1_21CollectiveEpilogueFwdINS6_IJSA_NS7_ILi256EEESB_EEES9_SE_SG_Li256ELb1ELb0ELb0ELb0EEENS1_36VarlenDynamicPersistentTileSchedulerILi128ELi96ELi256ELi32ELb0ELb0ELb1ELb1ELb0ELb1EEEEEEEEEvNT_6ParamsE,"ax",@progbits
	.align	128
.text._ZN7cutlass13device_kernelIN5flash11enable_sm90INS1_16FlashAttnFwdSm90INS1_25CollectiveMainloopFwdSm90ILi2EN4cute5tupleIJNS5_1CILi1EEES8_S8_EEENS6_IJNS7_ILi128EEENS7_ILi96EEENS7_ILi64EEEEEELi256ENS_10bfloat16_tEfNS_4arch4Sm90ELb0ELb1ELb0ELb1ELb0ELb0ELb1ELb1ELb0ELb0ELb0ELb0EEENS1_21CollectiveEpilogueFwdINS6_IJSA_NS7_ILi256EEESB_EEES9_SE_SG_Li256ELb1ELb0ELb0ELb0EEENS1_36VarlenDynamicPersistentTileSchedulerILi128ELi96ELi256ELi32ELb0ELb0ELb1ELb1ELb0ELb1EEEEEEEEEvNT_6ParamsE:
        .type           _ZN7cutlass13device_kernelIN5flash11enable_sm90INS1_16FlashAttnFwdSm90INS1_25CollectiveMainloopFwdSm90ILi2EN4cute5tupleIJNS5_1CILi1EEES8_S8_EEENS6_IJNS7_ILi128EEENS7_ILi96EEENS7_ILi64EEEEEELi256ENS_10bfloat16_tEfNS_4arch4Sm90ELb0ELb1ELb0ELb1ELb0ELb0ELb1ELb1ELb0ELb0ELb0ELb0EEENS1_21CollectiveEpilogueFwdINS6_IJSA_NS7_ILi256EEESB_EEES9_SE_SG_Li256ELb1ELb0ELb0ELb0EEENS1_36VarlenDynamicPersistentTileSchedulerILi128ELi96ELi256ELi32ELb0ELb0ELb1ELb1ELb0ELb1EEEEEEEEEvNT_6ParamsE,@function
        .size           _ZN7cutlass13device_kernelIN5flash11enable_sm90INS1_16FlashAttnFwdSm90INS1_25CollectiveMainloopFwdSm90ILi2EN4cute5tupleIJNS5_1CILi1EEES8_S8_EEENS6_IJNS7_ILi128EEENS7_ILi96EEENS7_ILi64EEEEEELi256ENS_10bfloat16_tEfNS_4arch4Sm90ELb0ELb1ELb0ELb1ELb0ELb0ELb1ELb1ELb0ELb0ELb0ELb0EEENS1_21CollectiveEpilogueFwdINS6_IJSA_NS7_ILi256EEESB_EEES9_SE_SG_Li256ELb1ELb0ELb0ELb0EEENS1_36VarlenDynamicPersistentTileSchedulerILi128ELi96ELi256ELi32ELb0ELb0ELb1ELb1ELb0ELb1EEEEEEEEEvNT_6ParamsE,(.L_x_28 - _ZN7cutlass13device_kernelIN5flash11enable_sm90INS1_16FlashAttnFwdSm90INS1_25CollectiveMainloopFwdSm90ILi2EN4cute5tupleIJNS5_1CILi1EEES8_S8_EEENS6_IJNS7_ILi128EEENS7_ILi96EEENS7_ILi64EEEEEELi256ENS_10bfloat16_tEfNS_4arch4Sm90ELb0ELb1ELb0ELb1ELb0ELb0ELb1ELb1ELb0ELb0ELb0ELb0EEENS1_21CollectiveEpilogueFwdINS6_IJSA_NS7_ILi256EEESB_EEES9_SE_SG_Li256ELb1ELb0ELb0ELb0EEENS1_36VarlenDynamicPersistentTileSchedulerILi128ELi96ELi256ELi32ELb0ELb0ELb1ELb1ELb0ELb1EEEEEEEEEvNT_6ParamsE)
        .other          _ZN7cutlass13device_kernelIN5flash11enable_sm90INS1_16FlashAttnFwdSm90INS1_25CollectiveMainloopFwdSm90ILi2EN4cute5tupleIJNS5_1CILi1EEES8_S8_EEENS6_IJNS7_ILi128EEENS7_ILi96EEENS7_ILi64EEEEEELi256ENS_10bfloat16_tEfNS_4arch4Sm90ELb0ELb1ELb0ELb1ELb0ELb0ELb1ELb1ELb0ELb0ELb0ELb0EEENS1_21CollectiveEpilogueFwdINS6_IJSA_NS7_ILi256EEESB_EEES9_SE_SG_Li256ELb1ELb0ELb0ELb0EEENS1_36VarlenDynamicPersistentTileSchedulerILi128ELi96ELi256ELi32ELb0ELb0ELb1ELb1ELb0ELb1EEEEEEEEEvNT_6ParamsE,@"STO_CUDA_ENTRY STV_DEFAULT"
_ZN7cutlass13device_kernelIN5flash11enable_sm90INS1_16FlashAttnFwdSm90INS1_25CollectiveMainloopFwdSm90ILi2EN4cute5tupleIJNS5_1CILi1EEES8_S8_EEENS6_IJNS7_ILi128EEENS7_ILi96EEENS7_ILi64EEEEEELi256ENS_10bfloat16_tEfNS_4arch4Sm90ELb0ELb1ELb0ELb1ELb0ELb0ELb1ELb1ELb0ELb0ELb0ELb0EEENS1_21CollectiveEpilogueFwdINS6_IJSA_NS7_ILi256EEESB_EEES9_SE_SG_Li256ELb1ELb0ELb0ELb0EEENS1_36VarlenDynamicPersistentTileSchedulerILi128ELi96ELi256ELi32ELb0ELb0ELb1ELb1ELb0ELb1EEEEEEEEEvNT_6ParamsE:
[----:B------:R-:W-:Y:S01]  /*0000*/  LDC R1, c[0x0][0x37c] ;  /* 0x0000df00ff017b82 */ /* 0x000fe20000000800 */
[----:B------:R-:W-:Y:S05]  /*0010*/  EXIT ;  /* 0x000000000000794d */ /* 0x000fea0003800000 */
.L_x_10:
        /* <DEDUP_REMOVED lines=14> */
.L_x_28:


//--------------------- .text._ZN7cutlass13device_kernelIN5flash11enable_sm90INS1_16FlashAttnFwdSm90INS1_25CollectiveMainloopFwdSm90ILi2EN4cute5tupleIJNS5_1CILi1EEES8_S8_EEENS6_IJNS7_ILi128EEENS7_ILi96EEENS7_ILi64EEEEEELi256ENS_10bfloat16_tEfNS_4arch4Sm90ELb0ELb1ELb0ELb1ELb0ELb1ELb1ELb1ELb0ELb0ELb0ELb0EEENS1_21CollectiveEpilogueFwdINS6_IJSA_NS7_ILi256EEESB_EEES9_SE_SG_Li256ELb1ELb0ELb0ELb0EEENS1_36VarlenDynamicPersistentTileSchedulerILi128ELi96ELi256ELi32ELb0ELb0ELb1ELb1ELb0ELb1EEEEEEEEEvNT_6ParamsE --------------------------
	.section	.text._ZN7cutlass13device_kernelIN5flash11enable_sm90INS1_16FlashAttnFwdSm90INS1_25CollectiveMainloopFwdSm90ILi2EN4cute5tupleIJNS5_1CILi1EEES8_S8_EEENS6_IJNS7_ILi128EEENS7_ILi96EEENS7_ILi64EEEEEELi256ENS_10bfloat16_tEfNS_4arch4Sm90ELb0ELb1ELb0ELb1ELb0ELb1ELb1ELb1ELb0ELb0ELb0ELb0EEENS1_21CollectiveEpilogueFwdINS6_IJSA_NS7_ILi256EEESB_EEES9_SE_SG_Li256ELb1ELb0ELb0ELb0EEENS1_36VarlenDynamicPersistentTileSchedulerILi128ELi96ELi256ELi32ELb0ELb0ELb1ELb1ELb0ELb1EEEEEEEEEvNT_6ParamsE,"ax",@progbits
	.align	128
.text._ZN7cutlass13device_kernelIN5flash11enable_sm90INS1_16FlashAttnFwdSm90INS1_25CollectiveMainloopFwdSm90ILi2EN4cute5tupleIJNS5_1CILi1EEES8_S8_EEENS6_IJNS7_ILi128EEENS7_ILi96EEENS7_ILi64EEEEEELi256ENS_10bfloat16_tEfNS_4arch4Sm90ELb0ELb1ELb0ELb1ELb0ELb1ELb1ELb1ELb0ELb0ELb0ELb0EEENS1_21CollectiveEpilogueFwdINS6_IJSA_NS7_ILi256EEESB_EEES9_SE_SG_Li256ELb1ELb0ELb0ELb0EEENS1_36VarlenDynamicPersistentTileSchedulerILi128ELi96ELi256ELi32ELb0ELb0ELb1ELb1ELb0ELb1EEEEEEEEEvNT_6ParamsE:
        .type           _ZN7cutlass13device_kernelIN5flash11enable_sm90INS1_16FlashAttnFwdSm90INS1_25CollectiveMainloopFwdSm90ILi2EN4cute5tupleIJNS5_1CILi1EEES8_S8_EEENS6_IJNS7_ILi128EEENS7_ILi96EEENS7_ILi64EEEEEELi256ENS_10bfloat16_tEfNS_4arch4Sm90ELb0ELb1ELb0ELb1ELb0ELb1ELb1ELb1ELb0ELb0ELb0ELb0EEENS1_21CollectiveEpilogueFwdINS6_IJSA_NS7_ILi256EEESB_EEES9_SE_SG_Li256ELb1ELb0ELb0ELb0EEENS1_36VarlenDynamicPersistentTileSchedulerILi128ELi96ELi256ELi32ELb0ELb0ELb1ELb1ELb0ELb1EEEEEEEEEvNT_6ParamsE,@function
        .size           _ZN7cutlass13device_kernelIN5flash11enable_sm90INS1_16FlashAttnFwdSm90INS1_25CollectiveMainloopFwdSm90ILi2EN4cute5tupleIJNS5_1CILi1EEES8_S8_EEENS6_IJNS7_ILi128EEENS7_ILi96EEENS7_ILi64EEEEEELi256ENS_10bfloat16_tEfNS_4arch4Sm90ELb0ELb1ELb0ELb1ELb0ELb1ELb1ELb1ELb0ELb0ELb0ELb0EEENS1_21CollectiveEpilogueFwdINS6_IJSA_NS7_ILi256EEESB_EEES9_SE_SG_Li256ELb1ELb0ELb0ELb0EEENS1_36VarlenDynamicPersistentTileSchedulerILi128ELi96ELi256ELi32ELb0ELb0ELb1ELb1ELb0ELb1EEEEEEEEEvNT_6ParamsE,(.L_x_29 - _ZN7cutlass13device_kernelIN5flash11enable_sm90INS1_16FlashAttnFwdSm90INS1_25CollectiveMainloopFwdSm90ILi2EN4cute5tupleIJNS5_1CILi1EEES8_S8_EEENS6_IJNS7_ILi128EEENS7_ILi96EEENS7_ILi64EEEEEELi256ENS_10bfloat16_tEfNS_4arch4Sm90ELb0ELb1ELb0ELb1ELb0ELb1ELb1ELb1ELb0ELb0ELb0ELb0EEENS1_21CollectiveEpilogueFwdINS6_IJSA_NS7_ILi256EEESB_EEES9_SE_SG_Li256ELb1ELb0ELb0ELb0EEENS1_36VarlenDynamicPersistentTileSchedulerILi128ELi96ELi256ELi32ELb0ELb0ELb1ELb1ELb0ELb1EEEEEEEEEvNT_6ParamsE)
        .other          _ZN7cutlass13device_kernelIN5flash11enable_sm90INS1_16FlashAttnFwdSm90INS1_25CollectiveMainloopFwdSm90ILi2EN4cute5tupleIJNS5_1CILi1EEES8_S8_EEENS6_IJNS7_ILi128EEENS7_ILi96EEENS7_ILi64EEEEEELi256ENS_10bfloat16_tEfNS_4arch4Sm90ELb0ELb1ELb0ELb1ELb0ELb1ELb1ELb1ELb0ELb0ELb0ELb0EEENS1_21CollectiveEpilogueFwdINS6_IJSA_NS7_ILi256EEESB_EEES9_SE_SG_Li256ELb1ELb0ELb0ELb0EEENS1_36VarlenDynamicPersistentTileSchedulerILi128ELi96ELi256ELi32ELb0ELb0ELb1ELb1ELb0ELb1EEEEEEEEEvNT_6ParamsE,@"STO_CUDA_ENTRY STV_DEFAULT"
_ZN7cutlass13device_kernelIN5flash11enable_sm90INS1_16FlashAttnFwdSm90INS1_25CollectiveMainloopFwdSm90ILi2EN4cute5tupleIJNS5_1CILi1EEES8_S8_EEENS6_IJNS7_ILi128EEENS7_ILi96EEENS7_ILi64EEEEEELi256ENS_10bfloat16_tEfNS_4arch4Sm90ELb0ELb1ELb0ELb1ELb0ELb1ELb1ELb1ELb0ELb0ELb0ELb0EEENS1_21CollectiveEpilogueFwdINS6_IJSA_NS7_ILi256EEESB_EEES9_SE_SG_Li256ELb1ELb0ELb0ELb0EEENS1_36VarlenDynamicPersistentTileSchedulerILi128ELi96ELi256ELi32ELb0ELb0ELb1ELb1ELb0ELb1EEEEEEEEEvNT_6ParamsE:
[----:B------:R-:W-:Y:S01]  /*0000*/  LDC R1, c[0x0][0x37c] ;  /* 0x0000df00ff017b82 */ /* 0x000fe20000000800 */
[----:B------:R-:W-:Y:S05]  /*0010*/  EXIT ;  /* 0x000000000000794d */ /* 0x000fea0003800000 */
.L_x_11:
        /* <DEDUP_REMOVED lines=14> */
.L_x_29:


//--------------------- .text._ZN7cutlass13device_kernelIN5flash11enable_sm90INS1_16FlashAttnFwdSm90INS1_25CollectiveMainloopFwdSm90ILi2EN4cute5tupleIJNS5_1CILi1EEES8_S8_EEENS6_IJNS7_ILi128EEENS7_ILi96EEENS7_ILi64EEEEEELi256ENS_10bfloat16_tEfNS_4arch4Sm90ELb1ELb0ELb0ELb0ELb0ELb0ELb0ELb1ELb0ELb0ELb0ELb0EEENS1_21CollectiveEpilogueFwdINS6_IJSA_NS7_ILi256EEESB_EEES9_SE_SG_Li256ELb0ELb0ELb0ELb0EEENS1_30DynamicPersistentTileSchedulerILi256ELi32ELb0ELb0ELb1EEEEEEEEEvNT_6ParamsE --------------------------
	.section	.text._ZN7cutlass13device_kernelIN5flash11enable_sm90INS1_16FlashAttnFwdSm90INS1_25CollectiveMainloopFwdSm90ILi2EN4cute5tupleIJNS5_1CILi1EEES8_S8_EEENS6_IJNS7_ILi128EEENS7_ILi96EEENS7_ILi64EEEEEELi256ENS_10bfloat16_tEfNS_4arch4Sm90ELb1ELb0ELb0ELb0ELb0ELb0ELb0ELb1ELb0ELb0ELb0ELb0EEENS1_21CollectiveEpilogueFwdINS6_IJSA_NS7_ILi256EEESB_EEES9_SE_SG_Li256ELb0ELb0ELb0ELb0EEENS1_30DynamicPersistentTileSchedulerILi256ELi32ELb0ELb0ELb1EEEEEEEEEvNT_6ParamsE,"ax",@progbits
	.align	128
.text._ZN7cutlass13device_kernelIN5flash11enable_sm90INS1_16FlashAttnFwdSm90INS1_25CollectiveMainloopFwdSm90ILi2EN4cute5tupleIJNS5_1CILi1EEES8_S8_EEENS6_IJNS7_ILi128EEENS7_ILi96EEENS7_ILi64EEEEEELi256ENS_10bfloat16_tEfNS_4arch4Sm90ELb1ELb0ELb0ELb0ELb0ELb0ELb0ELb1ELb0ELb0ELb0ELb0EEENS1_21CollectiveEpilogueFwdINS6_IJSA_NS7_ILi256EEESB_EEES9_SE_SG_Li256ELb0ELb0ELb0ELb0EEENS1_30DynamicPersistentTileSchedulerILi256ELi32ELb0ELb0ELb1EEEEEEEEEvNT_6ParamsE:
        .type           _ZN7cutlass13device_kernelIN5flash11enable_sm90INS1_16FlashAttnFwdSm90INS1_25CollectiveMainloopFwdSm90ILi2EN4cute5tupleIJNS5_1CILi1EEES8_S8_EEENS6_IJNS7_ILi128EEENS7_ILi96EEENS7_ILi64EEEEEELi256ENS_10bfloat16_tEfNS_4arch4Sm90ELb1ELb0ELb0ELb0ELb0ELb0ELb0ELb1ELb0ELb0ELb0ELb0EEENS1_21CollectiveEpilogueFwdINS6_IJSA_NS7_ILi256EEESB_EEES9_SE_SG_Li256ELb0ELb0ELb0ELb0EEENS1_30DynamicPersistentTileSchedulerILi256ELi32ELb0ELb0ELb1EEEEEEEEEvNT_6ParamsE,@function
        .size           _ZN7cutlass13device_kernelIN5flash11enable_sm90INS1_16FlashAttnFwdSm90INS1_25CollectiveMainloopFwdSm90ILi2EN4cute5tupleIJNS5_1CILi1EEES8_S8_EEENS6_IJNS7_ILi128EEENS7_ILi96EEENS7_ILi64EEEEEELi256ENS_10bfloat16_tEfNS_4arch4Sm90ELb1ELb0ELb0ELb0ELb0ELb0ELb0ELb1ELb0ELb0ELb0ELb0EEENS1_21CollectiveEpilogueFwdINS6_IJSA_NS7_ILi256EEESB_EEES9_SE_SG_Li256ELb0ELb0ELb0ELb0EEENS1_30DynamicPersistentTileSchedulerILi256ELi32ELb0ELb0ELb1EEEEEEEEEvNT_6ParamsE,(.L_x_30 - _ZN7cutlass13device_kernelIN5flash11enable_sm90INS1_16FlashAttnFwdSm90INS1_25CollectiveMainloopFwdSm90ILi2EN4cute5tupleIJNS5_1CILi1EEES8_S8_EEENS6_IJNS7_ILi128EEENS7_ILi96EEENS7_ILi64EEEEEELi256ENS_10bfloat16_tEfNS_4arch4Sm90ELb1ELb0ELb0ELb0ELb0ELb0ELb0ELb1ELb0ELb0ELb0ELb0EEENS1_21CollectiveEpilogueFwdINS6_IJSA_NS7_ILi256EEESB_EEES9_SE_SG_Li256ELb0ELb0ELb0ELb0EEENS1_30DynamicPersistentTileSchedulerILi256ELi32ELb0ELb0ELb1EEEEEEEEEvNT_6ParamsE)
        .other          _ZN7cutlass13device_kernelIN5flash11enable_sm90INS1_16FlashAttnFwdSm90INS1_25CollectiveMainloopFwdSm90ILi2EN4cute5tupleIJNS5_1CILi1EEES8_S8_EEENS6_IJNS7_ILi128EEENS7_ILi96EEENS7_ILi64EEEEEELi256ENS_10bfloat16_tEfNS_4arch4Sm90ELb1ELb0ELb0ELb0ELb0ELb0ELb0ELb1ELb0ELb0ELb0ELb0EEENS1_21CollectiveEpilogueFwdINS6_IJSA_NS7_ILi256EEESB_EEES9_SE_SG_Li256ELb0ELb0ELb0ELb0EEENS1_30DynamicPersistentTileSchedulerILi256ELi32ELb0ELb0ELb1EEEEEEEEEvNT_6ParamsE,@"STO_CUDA_ENTRY STV_DEFAULT"
_ZN7cutlass13device_kernelIN5flash11enable_sm90INS1_16FlashAttnFwdSm90INS1_25CollectiveMainloopFwdSm90ILi2EN4cute5tupleIJNS5_1CILi1EEES8_S8_EEENS6_IJNS7_ILi128EEENS7_ILi96EEENS7_ILi64EEEEEELi256ENS_10bfloat16_tEfNS_4arch4Sm90ELb1ELb0ELb0ELb0ELb0ELb0ELb0ELb1ELb0ELb0ELb0ELb0EEENS1_21CollectiveEpilogueFwdINS6_IJSA_NS7_ILi256EEESB_EEES9_SE_SG_Li256ELb0ELb0ELb0ELb0EEENS1_30DynamicPersistentTileSchedulerILi256ELi32ELb0ELb0ELb1EEEEEEEEEvNT_6ParamsE:
[----:B------:R-:W-:Y:S01]  /*0000*/  LDC R1, c[0x0][0x37c] ;  /* 0x0000df00ff017b82 */ /* 0x000fe20000000800 */
[----:B------:R-:W-:Y:S05]  /*0010*/  EXIT ;  /* 0x000000000000794d */ /* 0x000fea0003800000 */
.L_x_12:
        /* <DEDUP_REMOVED lines=14> */
.L_x_30:


//--------------------- .text._ZN7cutlass13device_kernelIN5flash11enable_sm90INS1_16FlashAttnFwdSm90INS1_25CollectiveMainloopFwdSm90ILi2EN4cute5tupleIJNS5_1CILi1EEES8_S8_EEENS6_IJNS7_ILi128EEENS7_ILi96EEENS7_ILi64EEEEEELi256ENS_10bfloat16_tEfNS_4arch4Sm90ELb1ELb0ELb0ELb0ELb0ELb0ELb1ELb1ELb0ELb0ELb0ELb0EEENS1_21CollectiveEpilogueFwdINS6_IJSA_NS7_ILi256EEESB_EEES9_SE_SG_Li256ELb0ELb0ELb0ELb0EEENS1_30DynamicPersistentTileSchedulerILi256ELi32ELb0ELb0ELb1EEEEEEEEEvNT_6ParamsE --------------------------
	.section	.text._ZN7cutlass13device_kernelIN5flash11enable_sm90INS1_16FlashAttnFwdSm90INS1_25CollectiveMainloopFwdSm90ILi2EN4cute5tupleIJNS5_1CILi1EEES8_S8_EEENS6_IJNS7_ILi128EEENS7_ILi96EEENS7_ILi64EEEEEELi256ENS_10bfloat16_tEfNS_4arch4Sm90ELb1ELb0ELb0ELb0ELb0ELb0ELb1ELb1ELb0ELb0ELb0ELb0EEENS1_21CollectiveEpilogueFwdINS6_IJSA_NS7_ILi256EEESB_EEES9_SE_SG_Li256ELb0ELb0ELb0ELb0EEENS1_30DynamicPersistentTileSchedulerILi256ELi32ELb0ELb0ELb1EEEEEEEEEvNT_6ParamsE,"ax",@progbits
	.align	128
.text._ZN7cutlass13device_kernelIN5flash11enable_sm90INS1_16FlashAttnFwdSm90INS1_25CollectiveMainloopFwdSm90ILi2EN4cute5tupleIJNS5_1CILi1EEES8_S8_EEENS6_IJNS7_ILi128EEENS7_ILi96EEENS7_ILi64EEEEEELi256ENS_10bfloat16_tEfNS_4arch4Sm90ELb1ELb0ELb0ELb0ELb0ELb0ELb1ELb1ELb0ELb0ELb0ELb0EEENS1_21CollectiveEpilogueFwdINS6_IJSA_NS7_ILi256EEESB_EEES9_SE_SG_Li256ELb0ELb0ELb0ELb0EEENS1_30DynamicPersistentTileSchedulerILi256ELi32ELb0ELb0ELb1EEEEEEEEEvNT_6ParamsE:
        .type           _ZN7cutlass13device_kernelIN5flash11enable_sm90INS1_16FlashAttnFwdSm90INS1_25CollectiveMainloopFwdSm90ILi2EN4cute5tupleIJNS5_1CILi1EEES8_S8_EEENS6_IJNS7_ILi128EEENS7_ILi96EEENS7_ILi64EEEEEELi256ENS_10bfloat16_tEfNS_4arch4Sm90ELb1ELb0ELb0ELb0ELb0ELb0ELb1ELb1ELb0ELb0ELb0ELb0EEENS1_21CollectiveEpilogueFwdINS6_IJSA_NS7_ILi256EEESB_EEES9_SE_SG_Li256ELb0ELb0ELb0ELb0EEENS1_30DynamicPersistentTileSchedulerILi256ELi32ELb0ELb0ELb1EEEEEEEEEvNT_6ParamsE,@function
        .size           _ZN7cutlass13device_kernelIN5flash11enable_sm90INS1_16FlashAttnFwdSm90INS1_25CollectiveMainloopFwdSm90ILi2EN4cute5tupleIJNS5_1CILi1EEES8_S8_EEENS6_IJNS7_ILi128EEENS7_ILi96EEENS7_ILi64EEEEEELi256ENS_10bfloat16_tEfNS_4arch4Sm90ELb1ELb0ELb0ELb0ELb0ELb0ELb1ELb1ELb0ELb0ELb0ELb0EEENS1_21CollectiveEpilogueFwdINS6_IJSA_NS7_ILi256EEESB_EEES9_SE_SG_Li256ELb0ELb0ELb0ELb0EEENS1_30DynamicPersistentTileSchedulerILi256ELi32ELb0ELb0ELb1EEEEEEEEEvNT_6ParamsE,(.L_x_31 - _ZN7cutlass13device_kernelIN5flash11enable_sm90INS1_16FlashAttnFwdSm90INS1_25CollectiveMainloopFwdSm90ILi2EN4cute5tupleIJNS5_1CILi1EEES8_S8_EEENS6_IJNS7_ILi128EEENS7_ILi96EEENS7_ILi64EEEEEELi256ENS_10bfloat16_tEfNS_4arch4Sm90ELb1ELb0ELb0ELb0ELb0ELb0ELb1ELb1ELb0ELb0ELb0ELb0EEENS1_21CollectiveEpilogueFwdINS6_IJSA_NS7_ILi256EEESB_EEES9_SE_SG_Li256ELb0ELb0ELb0ELb0EEENS1_30DynamicPersistentTileSchedulerILi256ELi32ELb0ELb0ELb1EEEEEEEEEvNT_6ParamsE)
        .other          _ZN7cutlass13device_kernelIN5flash11enable_sm90INS1_16FlashAttnFwdSm90INS1_25CollectiveMainloopFwdSm90ILi2EN4cute5tupleIJNS5_1CILi1EEES8_S8_EEENS6_IJNS7_ILi128EEENS7_ILi96EEENS7_ILi64EEEEEELi256ENS_10bfloat16_tEfNS_4arch4Sm90ELb1ELb0ELb0ELb0ELb0ELb0ELb1ELb1ELb0ELb0ELb0ELb0EEENS1_21CollectiveEpilogueFwdINS6_IJSA_NS7_ILi256EEESB_EEES9_SE_SG_Li256ELb0ELb0ELb0ELb0EEENS1_30DynamicPersistentTileSchedulerILi256ELi32ELb0ELb0ELb1EEEEEEEEEvNT_6ParamsE,@"STO_CUDA_ENTRY STV_DEFAULT"
_ZN7cutlass13device_kernelIN5flash11enable_sm90INS1_16FlashAttnFwdSm90INS1_25CollectiveMainloopFwdSm90ILi2EN4cute5tupleIJNS5_1CILi1EEES8_S8_EEENS6_IJNS7_ILi128EEENS7_ILi96EEENS7_ILi64EEEEEELi256ENS_10bfloat16_tEfNS_4arch4Sm90ELb1ELb0ELb0ELb0ELb0ELb0ELb1ELb1ELb0ELb0ELb0ELb0EEENS1_21CollectiveEpilogueFwdINS6_IJSA_NS7_ILi256EEESB_EEES9_SE_SG_Li256ELb0ELb0ELb0ELb0EEENS1_30DynamicPersistentTileSchedulerILi256ELi32ELb0ELb0ELb1EEEEEEEEEvNT_6ParamsE:
[----:B------:R-:W-:Y:S01]  /*0000*/  LDC R1, c[0x0][0x37c] ;  /* 0x0000df00ff017b82 */ /* 0x000fe20000000800 */
[----:B------:R-:W-:Y:S05]  /*0010*/  EXIT ;  /* 0x000000000000794d */ /* 0x000fea0003800000 */
.L_x_13:
        /* <DEDUP_REMOVED lines=14> */
.L_x_31:


//--------------------- .text._ZN7cutlass13device_kernelIN5flash11enable_sm90INS1_16FlashAttnFwdSm90INS1_25CollectiveMainloopFwdSm90ILi2EN4cute5tupleIJNS5_1CILi1EEES8_S8_EEENS6_IJNS7_ILi128EEENS7_ILi96EEENS7_ILi64EEEEEELi256ENS_10bfloat16_tEfNS_4arch4Sm90ELb1ELb0ELb0ELb1ELb0ELb0ELb0ELb1ELb0ELb0ELb0ELb0EEENS1_21CollectiveEpilogueFwdINS6_IJSA_NS7_ILi256EEESB_EEES9_SE_SG_Li256ELb1ELb0ELb0ELb0EEENS1_36VarlenDynamicPersistentTileSchedulerILi128ELi96ELi256ELi32ELb0ELb0ELb1ELb1ELb1ELb1EEEEEEEEEvNT_6ParamsE --------------------------
	.section	.text._ZN7cutlass13device_kernelIN5flash11enable_sm90INS1_16FlashAttnFwdSm90INS1_25CollectiveMainloopFwdSm90ILi2EN4cute5tupleIJNS5_1CILi1EEES8_S8_EEENS6_IJNS7_ILi128EEENS7_ILi96EEENS7_ILi64EEEEEELi256ENS_10bfloat16_tEfNS_4arch4Sm90ELb1ELb0ELb0ELb1ELb0ELb0ELb0ELb1ELb0ELb0ELb0ELb0EEENS1_21CollectiveEpilogueFwdINS6_IJSA_NS7_ILi256EEESB_EEES9_SE_SG_Li256ELb1ELb0ELb0ELb0EEENS1_36VarlenDynamicPersistentTileSchedulerILi128ELi96ELi256ELi32ELb0ELb0ELb1ELb1ELb1ELb1EEEEEEEEEvNT_6ParamsE,"ax",@progbits
	.align	128
.text._ZN7cutlass13device_kernelIN5flash11enable_sm90INS1_16FlashAttnFwdSm90INS1_25CollectiveMainloopFwdSm90ILi2EN4cute5tupleIJNS5_1CILi1EEES8_S8_EEENS6_IJNS7_ILi128EEENS7_ILi96EEENS7_ILi64EEEEEELi256ENS_10bfloat16_tEfNS_4arch4Sm90ELb1ELb0ELb0ELb1ELb0ELb0ELb0ELb1ELb0ELb0ELb0ELb0EEENS1_21CollectiveEpilogueFwdINS6_IJSA_NS7_ILi256EEESB_EEES9_SE_SG_Li256ELb1ELb0ELb0ELb0EEENS1_36VarlenDynamicPersistentTileSchedulerILi128ELi96ELi256ELi32ELb0ELb0ELb1ELb1ELb1ELb1EEEEEEEEEvNT_6ParamsE:
        .type           _ZN7cutlass13device_kernelIN5flash11enable_sm90INS1_16FlashAttnFwdSm90INS1_25CollectiveMainloopFwdSm90ILi2EN4cute5tupleIJNS5_1CILi1EEES8_S8_EEENS6_IJNS7_ILi128EEENS7_ILi96EEENS7_ILi64EEEEEELi256ENS_10bfloat16_tEfNS_4arch4Sm90ELb1ELb0ELb0ELb1ELb0ELb0ELb0ELb1ELb0ELb0ELb0ELb0EEENS1_21CollectiveEpilogueFwdINS6_IJSA_NS7_ILi256EEESB_EEES9_SE_SG_Li256ELb1ELb0ELb0ELb0EEENS1_36VarlenDynamicPersistentTileSchedulerILi128ELi96ELi256ELi32ELb0ELb0ELb1ELb1ELb1ELb1EEEEEEEEEvNT_6ParamsE,@function
        .size           _ZN7cutlass13device_kernelIN5flash11enable_sm90INS1_16FlashAttnFwdSm90INS1_25CollectiveMainloopFwdSm90ILi2EN4cute5tupleIJNS5_1CILi1EEES8_S8_EEENS6_IJNS7_ILi128EEENS7_ILi96EEENS7_ILi64EEEEEELi256ENS_10bfloat16_tEfNS_4arch4Sm90ELb1ELb0ELb0ELb1ELb0ELb0ELb0ELb1ELb0ELb0ELb0ELb0EEENS1_21CollectiveEpilogueFwdINS6_IJSA_NS7_ILi256EEESB_EEES9_SE_SG_Li256ELb1ELb0ELb0ELb0EEENS1_36VarlenDynamicPersistentTileSchedulerILi128ELi96ELi256ELi32ELb0ELb0ELb1ELb1ELb1ELb1EEEEEEEEEvNT_6ParamsE,(.L_x_32 - _ZN7cutlass13device_kernelIN5flash11enable_sm90INS1_16FlashAttnFwdSm90INS1_25CollectiveMainloopFwdSm90ILi2EN4cute5tupleIJNS5_1CILi1EEES8_S8_EEENS6_IJNS7_ILi128EEENS7_ILi96EEENS7_ILi64EEEEEELi256ENS_10bfloat16_tEfNS_4arch4Sm90ELb1ELb0ELb0ELb1ELb0ELb0ELb0ELb1ELb0ELb0ELb0ELb0EEENS1_21CollectiveEpilogueFwdINS6_IJSA_NS7_ILi256EEESB_EEES9_SE_SG_Li256ELb1ELb0ELb0ELb0EEENS1_36VarlenDynamicPersistentTileSchedulerILi128ELi96ELi256ELi32ELb0ELb0ELb1ELb1ELb1ELb1EEEEEEEEEvNT_6ParamsE)
        .other          _ZN7cutlass13device_kernelIN5flash11enable_sm90INS1_16FlashAttnFwdSm90INS1_25CollectiveMainloopFwdSm90ILi2EN4cute5tupleIJNS5_1CILi1EEES8_S8_EEENS6_IJNS7_ILi128EEENS7_ILi96EEENS7_ILi64EEEEEELi256ENS_10bfloat16_tEfNS_4arch4Sm90ELb1ELb0ELb0ELb1ELb0ELb0ELb0ELb1ELb0ELb0ELb0ELb0EEENS1_21CollectiveEpilogueFwdINS6_IJSA_NS7_ILi256EEESB_EEES9_SE_SG_Li256ELb1ELb0ELb0ELb0EEENS1_36VarlenDynamicPersistentTileSchedulerILi128ELi96ELi256ELi32ELb0ELb0ELb1ELb1ELb1ELb1EEEEEEEEEvNT_6ParamsE,@"STO_CUDA_ENTRY STV_DEFAULT"
_ZN7cutlass13device_kernelIN5flash11enable_sm90INS1_16FlashAttnFwdSm90INS1_25CollectiveMainloopFwdSm90ILi2EN4cute5tupleIJNS5_1CILi1EEES8_S8_EEENS6_IJNS7_ILi128EEENS7_ILi96EEENS7_ILi64EEEEEELi256ENS_10bfloat16_tEfNS_4arch4Sm90ELb1ELb0ELb0ELb1ELb0ELb0ELb0ELb1ELb0ELb0ELb0ELb0EEENS1_21CollectiveEpilogueFwdINS6_IJSA_NS7_ILi256EEESB_EEES9_SE_SG_Li256ELb1ELb0ELb0ELb0EEENS1_36VarlenDynamicPersistentTileSchedulerILi128ELi96ELi256ELi32ELb0ELb0ELb1ELb1ELb1ELb1EEEEEEEEEvNT_6ParamsE:
[----:B------:R-:W-:Y:S01]  /*0000*/  LDC R1, c[0x0][0x37c] ;  /* 0x0000df00ff017b82 */ /* 0x000fe20000000800 */
[----:B------:R-:W-:Y:S05]  /*0010*/  EXIT ;  /* 0x000000000000794d */ /* 0x000fea0003800000 */
.L_x_14:
        /* <DEDUP_REMOVED lines=14> */
.L_x_32:


//--------------------- .text._ZN7cutlass13device_kernelIN5flash11enable_sm90INS1_16FlashAttnFwdSm90INS1_25CollectiveMainloopFwdSm90ILi2EN4cute5tupleIJNS5_1CILi1EEES8_S8_EEENS6_IJNS7_ILi128EEENS7_ILi96EEENS7_ILi64EEEEEELi256ENS_10bfloat16_tEfNS_4arch4Sm90ELb1ELb0ELb0ELb1ELb0ELb1ELb0ELb1ELb0ELb0ELb0ELb0EEENS1_21CollectiveEpilogueFwdINS6_IJSA_NS7_ILi256EEESB_EEES9_SE_SG_Li256ELb1ELb0ELb0ELb0EEENS1_36VarlenDynamicPersistentTileSchedulerILi128ELi96ELi256ELi32ELb0ELb0ELb1ELb1ELb1ELb1EEEEEEEEEvNT_6ParamsE --------------------------
	.section	.text._ZN7cutlass13device_kernelIN5flash11enable_sm90INS1_16FlashAttnFwdSm90INS1_25CollectiveMainloopFwdSm90ILi2EN4cute5tupleIJNS5_1CILi1EEES8_S8_EEENS6_IJNS7_ILi128EEENS7_ILi96EEENS7_ILi64EEEEEELi256ENS_10bfloat16_tEfNS_4arch4Sm90ELb1ELb0ELb0ELb1ELb0ELb1ELb0ELb1ELb0ELb0ELb0ELb0EEENS1_21CollectiveEpilogueFwdINS6_IJSA_NS7_ILi256EEESB_EEES9_SE_SG_Li256ELb1ELb0ELb0ELb0EEENS1_36VarlenDynamicPersistentTileSchedulerILi128ELi96ELi256ELi32ELb0ELb0ELb1ELb1ELb1ELb1EEEEEEEEEvNT_6ParamsE,"ax",@progbits
	.align	128
.text._ZN7cutlass13device_kernelIN5flash11enable_sm90INS1_16FlashAttnFwdSm90INS1_25CollectiveMainloopFwdSm90ILi2EN4cute5tupleIJNS5_1CILi1EEES8_S8_EEENS6_IJNS7_ILi128EEENS7_ILi96EEENS7_ILi64EEEEEELi256ENS_10bfloat16_tEfNS_4arch4Sm90ELb1ELb0ELb0ELb1ELb0ELb1ELb0ELb1ELb0ELb0ELb0ELb0EEENS1_21CollectiveEpilogueFwdINS6_IJSA_NS7_ILi256EEESB_EEES9_SE_SG_Li256ELb1ELb0ELb0ELb0EEENS1_36VarlenDynamicPersistentTileSchedulerILi128ELi96ELi256ELi32ELb0ELb0ELb1ELb1ELb1ELb1EEEEEEEEEvNT_6ParamsE:
        .type           _ZN7cutlass13device_kernelIN5flash11enable_sm90INS1_16FlashAttnFwdSm90INS1_25CollectiveMainloopFwdSm90ILi2EN4cute5tupleIJNS5_1CILi1EEES8_S8_EEENS6_IJNS7_ILi128EEENS7_ILi96EEENS7_ILi64EEEEEELi256ENS_10bfloat16_tEfNS_4arch4Sm90ELb1ELb0ELb0ELb1ELb0ELb1ELb0ELb1ELb0ELb0ELb0ELb0EEENS1_21CollectiveEpilogueFwdINS6_IJSA_NS7_ILi256EEESB_EEES9_SE_SG_Li256ELb1ELb0ELb0ELb0EEENS1_36VarlenDynamicPersistentTileSchedulerILi128ELi96ELi256ELi32ELb0ELb0ELb1ELb1ELb1ELb1EEEEEEEEEvNT_6ParamsE,@function
        .size           _ZN7cutlass13device_kernelIN5flash11enable_sm90INS1_16FlashAttnFwdSm90INS1_25CollectiveMainloopFwdSm90ILi2EN4cute5tupleIJNS5_1CILi1EEES8_S8_EEENS6_IJNS7_ILi128EEENS7_ILi96EEENS7_ILi64EEEEEELi256ENS_10bfloat16_tEfNS_4arch4Sm90ELb1ELb0ELb0ELb1ELb0ELb1ELb0ELb1ELb0ELb0ELb0ELb0EEENS1_21CollectiveEpilogueFwdINS6_IJSA_NS7_ILi256EEESB_EEES9_SE_SG_Li256ELb1ELb0ELb0ELb0EEENS1_36VarlenDynamicPersistentTileSchedulerILi128ELi96ELi256ELi32ELb0ELb0ELb1ELb1ELb1ELb1EEEEEEEEEvNT_6ParamsE,(.L_x_33 - _ZN7cutlass13device_kernelIN5flash11enable_sm90INS1_16FlashAttnFwdSm90INS1_25CollectiveMainloopFwdSm90ILi2EN4cute5tupleIJNS5_1CILi1EEES8_S8_EEENS6_IJNS7_ILi128EEENS7_ILi96EEENS7_ILi64EEEEEELi256ENS_10bfloat16_tEfNS_4arch4Sm90ELb1ELb0ELb0ELb1ELb0ELb1ELb0ELb1ELb0ELb0ELb0ELb0EEENS1_21CollectiveEpilogueFwdINS6_IJSA_NS7_ILi256EEESB_EEES9_SE_SG_Li256ELb1ELb0ELb0ELb0EEENS1_36VarlenDynamicPersistentTileSchedulerILi128ELi96ELi256ELi32ELb0ELb0ELb1ELb1ELb1ELb1EEEEEEEEEvNT_6ParamsE)
        .other          _ZN7cutlass13device_kernelIN5flash11enable_sm90INS1_16FlashAttnFwdSm90INS1_25CollectiveMainloopFwdSm90ILi2EN4cute5tupleIJNS5_1CILi1EEES8_S8_EEENS6_IJNS7_ILi128EEENS7_ILi96EEENS7_ILi64EEEEEELi256ENS_10bfloat16_tEfNS_4arch4Sm90ELb1ELb0ELb0ELb1ELb0ELb1ELb0ELb1ELb0ELb0ELb0ELb0EEENS1_21CollectiveEpilogueFwdINS6_IJSA_NS7_ILi256EEESB_EEES9_SE_SG_Li256ELb1ELb0ELb0ELb0EEENS1_36VarlenDynamicPersistentTileSchedulerILi128ELi96ELi256ELi32ELb0ELb0ELb1ELb1ELb1ELb1EEEEEEEEEvNT_6ParamsE,@"STO_CUDA_ENTRY STV_DEFAULT"
_ZN7cutlass13device_kernelIN5flash11enable_sm90INS1_16FlashAttnFwdSm90INS1_25CollectiveMainloopFwdSm90ILi2EN4cute5tupleIJNS5_1CILi1EEES8_S8_EEENS6_IJNS7_ILi128EEENS7_ILi96EEENS7_ILi64EEEEEELi256ENS_10bfloat16_tEfNS_4arch4Sm90ELb1ELb0ELb0ELb1ELb0ELb1ELb0ELb1ELb0ELb0ELb0ELb0EEENS1_21CollectiveEpilogueFwdINS6_IJSA_NS7_ILi256EEESB_EEES9_SE_SG_Li256ELb1ELb0ELb0ELb0EEENS1_36VarlenDynamicPersistentTileSchedulerILi128ELi96ELi256ELi32ELb0ELb0ELb1ELb1ELb1ELb1EEEEEEEEEvNT_6ParamsE:
[----:B------:R-:W-:Y:S01]  /*0000*/  LDC R1, c[0x0][0x37c] ;  /* 0x0000df00ff017b82 */ /* 0x000fe20000000800 */
[----:B------:R-:W-:Y:S05]  /*0010*/  EXIT ;  /* 0x000000000000794d */ /* 0x000fea0003800000 */
.L_x_15:
        /* <DEDUP_REMOVED lines=14> */
.L_x_33:


//--------------------- .text._ZN7cutlass13device_kernelIN5flash11enable_sm90INS1_16FlashAttnFwdSm90INS1_25CollectiveMainloopFwdSm90ILi2EN4cute5tupleIJNS5_1CILi1EEES8_S8_EEENS6_IJNS7_ILi128EEENS7_ILi96EEENS7_ILi64EEEEEELi256ENS_10bfloat16_tEfNS_4arch4Sm90ELb1ELb0ELb0ELb1ELb0ELb0ELb1ELb1ELb0ELb0ELb0ELb0EEENS1_21CollectiveEpilogueFwdINS6_IJSA_NS7_ILi256EEESB_EEES9_SE_SG_Li256ELb1ELb0ELb0ELb0EEENS1_36VarlenDynamicPersistentTileSchedulerILi128ELi96ELi256ELi32ELb0ELb0ELb1ELb1ELb1ELb1EEEEEEEEEvNT_6ParamsE --------------------------
	.section	.text._ZN7cutlass13device_kernelIN5flash11enable_sm90INS1_16FlashAttnFwdSm90INS1_25CollectiveMainloopFwdSm90ILi2EN4cute5tupleIJNS5_1CILi1EEES8_S8_EEENS6_IJNS7_ILi128EEENS7_ILi96EEENS7_ILi64EEEEEELi256ENS_10bfloat16_tEfNS_4arch4Sm90ELb1ELb0ELb0ELb1ELb0ELb0ELb1ELb1ELb0ELb0ELb0ELb0EEENS1_21CollectiveEpilogueFwdINS6_IJSA_NS7_ILi256EEESB_EEES9_SE_SG_Li256ELb1ELb0ELb0ELb0EEENS1_36VarlenDynamicPersistentTileSchedulerILi128ELi96ELi256ELi32ELb0ELb0ELb1ELb1ELb1ELb1EEEEEEEEEvNT_6ParamsE,"ax",@progbits
	.align	128
.text._ZN7cutlass13device_kernelIN5flash11enable_sm90INS1_16FlashAttnFwdSm90INS1_25CollectiveMainloopFwdSm90ILi2EN4cute5tupleIJNS5_1CILi1EEES8_S8_EEENS6_IJNS7_ILi128EEENS7_ILi96EEENS7_ILi64EEEEEELi256ENS_10bfloat16_tEfNS_4arch4Sm90ELb1ELb0ELb0ELb1ELb0ELb0ELb1ELb1ELb0ELb0ELb0ELb0EEENS1_21CollectiveEpilogueFwdINS6_IJSA_NS7_ILi256EEESB_EEES9_SE_SG_Li256ELb1ELb0ELb0ELb0EEENS1_36VarlenDynamicPersistentTileSchedulerILi128ELi96ELi256ELi32ELb0ELb0ELb1ELb1ELb1ELb1EEEEEEEEEvNT_6ParamsE:
        .type           _ZN7cutlass13device_kernelIN5flash11enable_sm90INS1_16FlashAttnFwdSm90INS1_25CollectiveMainloopFwdSm90ILi2EN4cute5tupleIJNS5_1CILi1EEES8_S8_EEENS6_IJNS7_ILi128EEENS7_ILi96EEENS7_ILi64EEEEEELi256ENS_10bfloat16_tEfNS_4arch4Sm90ELb1ELb0ELb0ELb1ELb0ELb0ELb1ELb1ELb0ELb0ELb0ELb0EEENS1_21CollectiveEpilogueFwdINS6_IJSA_NS7_ILi256EEESB_EEES9_SE_SG_Li256ELb1ELb0ELb0ELb0EEENS1_36VarlenDynamicPersistentTileSchedulerILi128ELi96ELi256ELi32ELb0ELb0ELb1ELb1ELb1ELb1EEEEEEEEEvNT_6ParamsE,@function
        .size           _ZN7cutlass13device_kernelIN5flash11enable_sm90INS1_16FlashAttnFwdSm90INS1_25CollectiveMainloopFwdSm90ILi2EN4cute5tupleIJNS5_1CILi1EEES8_S8_EEENS6_IJNS7_ILi128EEENS7_ILi96EEENS7_ILi64EEEEEELi256ENS_10bfloat16_tEfNS_4arch4Sm90ELb1ELb0ELb0ELb1ELb0ELb0ELb1ELb1ELb0ELb0ELb0ELb0EEENS1_21CollectiveEpilogueFwdINS6_IJSA_NS7_ILi256EEESB_EEES9_SE_SG_Li256ELb1ELb0ELb0ELb0EEENS1_36VarlenDynamicPersistentTileSchedulerILi128ELi96ELi256ELi32ELb0ELb0ELb1ELb1ELb1ELb1EEEEEEEEEvNT_6ParamsE,(.L_x_34 - _ZN7cutlass13device_kernelIN5flash11enable_sm90INS1_16FlashAttnFwdSm90INS1_25CollectiveMainloopFwdSm90ILi2EN4cute5tupleIJNS5_1CILi1EEES8_S8_EEENS6_IJNS7_ILi128EEENS7_ILi96EEENS7_ILi64EEEEEELi256ENS_10bfloat16_tEfNS_4arch4Sm90ELb1ELb0ELb0ELb1ELb0ELb0ELb1ELb1ELb0ELb0ELb0ELb0EEENS1_21CollectiveEpilogueFwdINS6_IJSA_NS7_ILi256EEESB_EEES9_SE_SG_Li256ELb1ELb0ELb0ELb0EEENS1_36VarlenDynamicPersistentTileSchedulerILi128ELi96ELi256ELi32ELb0ELb0ELb1ELb1ELb1ELb1EEEEEEEEEvNT_6ParamsE)
        .other          _ZN7cutlass13device_kernelIN5flash11enable_sm90INS1_16FlashAttnFwdSm90INS1_25CollectiveMainloopFwdSm90ILi2EN4cute5tupleIJNS5_1CILi1EEES8_S8_EEENS6_IJNS7_ILi128EEENS7_ILi96EEENS7_ILi64EEEEEELi256ENS_10bfloat16_tEfNS_4arch4Sm90ELb1ELb0ELb0ELb1ELb0ELb0ELb1ELb1ELb0ELb0ELb0ELb0EEENS1_21CollectiveEpilogueFwdINS6_IJSA_NS7_ILi256EEESB_EEES9_SE_SG_Li256ELb1ELb0ELb0ELb0EEENS1_36VarlenDynamicPersistentTileSchedulerILi128ELi96ELi256ELi32ELb0ELb0ELb1ELb1ELb1ELb1EEEEEEEEEvNT_6ParamsE,@"STO_CUDA_ENTRY STV_DEFAULT"
_ZN7cutlass13device_kernelIN5flash11enable_sm90INS1_16FlashAttnFwdSm90INS1_25CollectiveMainloopFwdSm90ILi2EN4cute5tupleIJNS5_1CILi1EEES8_S8_EEENS6_IJNS7_ILi128EEENS7_ILi96EEENS7_ILi64EEEEEELi256ENS_10bfloat16_tEfNS_4arch4Sm90ELb1ELb0ELb0ELb1ELb0ELb0ELb1ELb1ELb0ELb0ELb0ELb0EEENS1_21CollectiveEpilogueFwdINS6_IJSA_NS7_ILi256EEESB_EEES9_SE_SG_Li256ELb1ELb0ELb0ELb0EEENS1_36VarlenDynamicPersistentTileSchedulerILi128ELi96ELi256ELi32ELb0ELb0ELb1ELb1ELb1ELb1EEEEEEEEEvNT_6ParamsE:
[----:B------:R-:W-:Y:S01]  /*0000*/  LDC R1, c[0x0][0x37c] ;  /* 0x0000df00ff017b82 */ /* 0x000fe20000000800 */
[----:B------:R-:W-:Y:S05]  /*0010*/  EXIT ;  /* 0x000000000000794d */ /* 0x000fea0003800000 */
.L_x_16:
        /* <DEDUP_REMOVED lines=14> */
.L_x_34:


//--------------------- .text._ZN7cutlass13device_kernelIN5flash11enable_sm90INS1_16FlashAttnFwdSm90INS1_25CollectiveMainloopFwdSm90ILi2EN4cute5tupleIJNS5_1CILi1EEES8_S8_EEENS6_IJNS7_ILi128EEENS7_ILi96EEENS7_ILi64EEEEEELi256ENS_10bfloat16_tEfNS_4arch4Sm90ELb1ELb0ELb0ELb1ELb0ELb1ELb1ELb1ELb0ELb0ELb0ELb0EEENS1_21CollectiveEpilogueFwdINS6_IJSA_NS7_ILi256EEESB_EEES9_SE_SG_Li256ELb1ELb0ELb0ELb0EEENS1_36VarlenDynamicPersistentTileSchedulerILi128ELi96ELi256ELi32ELb0ELb0ELb1ELb1ELb1ELb1EEEEEEEEEvNT_6ParamsE --------------------------
	.section	.text._ZN7cutlass13device_kernelIN5flash11enable_sm90INS1_16FlashAttnFwdSm90INS1_25CollectiveMainloopFwdSm90ILi2EN4cute5tupleIJNS5_1CILi1EEES8_S8_EEENS6_IJNS7_ILi128EEENS7_ILi96EEENS7_ILi64EEEEEELi256ENS_10bfloat16_tEfNS_4arch4Sm90ELb1ELb0ELb0ELb1ELb0ELb1ELb1ELb1ELb0ELb0ELb0ELb0EEENS1_21CollectiveEpilogueFwdINS6_IJSA_NS7_ILi256EEESB_EEES9_SE_SG_Li256ELb1ELb0ELb0ELb0EEENS1_36VarlenDynamicPersistentTileSchedulerILi128ELi96ELi256ELi32ELb0ELb0ELb1ELb1ELb1ELb1EEEEEEEEEvNT_6ParamsE,"ax",@progbits
	.align	128
.text._ZN7cutlass13device_kernelIN5flash11enable_sm90INS1_16FlashAttnFwdSm90INS1_25CollectiveMainloopFwdSm90ILi2EN4cute5tupleIJNS5_1CILi1EEES8_S8_EEENS6_IJNS7_ILi128EEENS7_ILi96EEENS7_ILi64EEEEEELi256ENS_10bfloat16_tEfNS_4arch4Sm90ELb1ELb0ELb0ELb1ELb0ELb1ELb1ELb1ELb0ELb0ELb0ELb0EEENS1_21CollectiveEpilogueFwdINS6_IJSA_NS7_ILi256EEESB_EEES9_SE_SG_Li256ELb1ELb0ELb0ELb0EEENS1_36VarlenDynamicPersistentTileSchedulerILi128ELi96ELi256ELi32ELb0ELb0ELb1ELb1ELb1ELb1EEEEEEEEEvNT_6ParamsE:
        .type           _ZN7cutlass13device_kernelIN5flash11enable_sm90INS1_16FlashAttnFwdSm90INS1_25CollectiveMainloopFwdSm90ILi2EN4cute5tupleIJNS5_1CILi1EEES8_S8_EEENS6_IJNS7_ILi128EEENS7_ILi96EEENS7_ILi64EEEEEELi256ENS_10bfloat16_tEfNS_4arch4Sm90ELb1ELb0ELb0ELb1ELb0ELb1ELb1ELb1ELb0ELb0ELb0ELb0EEENS1_21CollectiveEpilogueFwdINS6_IJSA_NS7_ILi256EEESB_EEES9_SE_SG_Li256ELb1ELb0ELb0ELb0EEENS1_36VarlenDynamicPersistentTileSchedulerILi128ELi96ELi256ELi32ELb0ELb0ELb1ELb1ELb1ELb1EEEEEEEEEvNT_6ParamsE,@function
        .size           _ZN7cutlass13device_kernelIN5flash11enable_sm90INS1_16FlashAttnFwdSm90INS1_25CollectiveMainloopFwdSm90ILi2EN4cute5tupleIJNS5_1CILi1EEES8_S8_EEENS6_IJNS7_ILi128EEENS7_ILi96EEENS7_ILi64EEEEEELi256ENS_10bfloat16_tEfNS_4arch4Sm90ELb1ELb0ELb0ELb1ELb0ELb1ELb1ELb1ELb0ELb0ELb0ELb0EEENS1_21CollectiveEpilogueFwdINS6_IJSA_NS7_ILi256EEESB_EEES9_SE_SG_Li256ELb1ELb0ELb0ELb0EEENS1_36VarlenDynamicPersistentTileSchedulerILi128ELi96ELi256ELi32ELb0ELb0ELb1ELb1ELb1ELb1EEEEEEEEEvNT_6ParamsE,(.L_x_35 - _ZN7cutlass13device_kernelIN5flash11enable_sm90INS1_16FlashAttnFwdSm90INS1_25CollectiveMainloopFwdSm90ILi2EN4cute5tupleIJNS5_1CILi1EEES8_S8_EEENS6_IJNS7_ILi128EEENS7_ILi96EEENS7_ILi64EEEEEELi256ENS_10bfloat16_tEfNS_4arch4Sm90ELb1ELb0ELb0ELb1ELb0ELb1ELb1ELb1ELb0ELb0ELb0ELb0EEENS1_21CollectiveEpilogueFwdINS6_IJSA_NS7_ILi256EEESB_EEES9_SE_SG_Li256ELb1ELb0ELb0ELb0EEENS1_36VarlenDynamicPersistentTileSchedulerILi128ELi96ELi256ELi32ELb0ELb0ELb1ELb1ELb1ELb1EEEEEEEEEvNT_6ParamsE)
        .other          _ZN7cutlass13device_kernelIN5flash11enable_sm90INS1_16FlashAttnFwdSm90INS1_25CollectiveMainloopFwdSm90ILi2EN4cute5tupleIJNS5_1CILi1EEES8_S8_EEENS6_IJNS7_ILi128EEENS7_ILi96EEENS7_ILi64EEEEEELi256ENS_10bfloat16_tEfNS_4arch4Sm90ELb1ELb0ELb0ELb1ELb0ELb1ELb1ELb1ELb0ELb0ELb0ELb0EEENS1_21CollectiveEpilogueFwdINS6_IJSA_NS7_ILi256EEESB_EEES9_SE_SG_Li256ELb1ELb0ELb0ELb0EEENS1_36VarlenDynamicPersistentTileSchedulerILi128ELi96ELi256ELi32ELb0ELb0ELb1ELb1ELb1ELb1EEEEEEEEEvNT_6ParamsE,@"STO_CUDA_ENTRY STV_DEFAULT"
_ZN7cutlass13device_kernelIN5flash11enable_sm90INS1_16FlashAttnFwdSm90INS1_25CollectiveMainloopFwdSm90ILi2EN4cute5tupleIJNS5_1CILi1EEES8_S8_EEENS6_IJNS7_ILi128EEENS7_ILi96EEENS7_ILi64EEEEEELi256ENS_10bfloat16_tEfNS_4arch4Sm90ELb1ELb0ELb0ELb1ELb0ELb1ELb1ELb1ELb0ELb0ELb0ELb0EEENS1_21CollectiveEpilogueFwdINS6_IJSA_NS7_ILi256EEESB_EEES9_SE_SG_Li256ELb1ELb0ELb0ELb0EEENS1_36VarlenDynamicPersistentTileSchedulerILi128ELi96ELi256ELi32ELb0ELb0ELb1ELb1ELb1ELb1EEEEEEEEEvNT_6ParamsE:
[----:B------:R-:W-:Y:S01]  /*0000*/  LDC R1, c[0x0][0x37c] ;  /* 0x0000df00ff017b82 */ /* 0x000fe20000000800 */
[----:B------:R-:W-:Y:S05]  /*0010*/  EXIT ;  /* 0x000000000000794d */ /* 0x000fea0003800000 */
.L_x_17:
        /* <DEDUP_REMOVED lines=14> */
.L_x_35:


//--------------------- .nv.shared.reserved.0     --------------------------
	.section	.nv.shared.reserved.0,"aw",@nobits
	.weak		__nv_reservedSMEM_offset_0_alias
	.size		__nv_reservedSMEM_offset_0_alias, 0, 64
	.other		__nv_reservedSMEM_offset_0_alias,@"STO_CUDA_RESERVED_SHARED STV_DEFAULT"
__nv_reservedSMEM_offset_0_alias:
	.zero		0
	.zero		64


//--------------------- .nv.global                --------------------------
	.section	.nv.global,"aw",@nobits
.nv.global:
	.type		_ZN69_INTERNAL_76323324_33_flash_fwd_hdim64_256_bf16_sm90_cu_a6473388_33044cute1_E,@object
	.size		_ZN69_INTERNAL_76323324_33_flash_fwd_hdim64_256_bf16_sm90_cu_a6473388_33044cute1_E,(_ZN69_INTERNAL_76323324_33_flash_fwd_hdim64_256_bf16_sm90_cu_a6473388_33044cuda3std3__45__cpo6cbeginE - _ZN69_INTERNAL_76323324_33_flash_fwd_hdim64_256_bf16_sm90_cu_a6473388_33044cute1_E)
_ZN69_INTERNAL_76323324_33_flash_fwd_hdim64_256_bf16_sm90_cu_a6473388_33044cute1_E:
	.zero		1
	.type		_ZN69_INTERNAL_76323324_33_flash_fwd_hdim64_256_bf16_sm90_cu_a6473388_33044cuda3std3__45__cpo6cbeginE,@object
	.size		_ZN69_INTERNAL_76323324_33_flash_fwd_hdim64_256_bf16_sm90_cu_a6473388_33044cuda3std3__45__cpo6cbeginE,(_ZN69_INTERNAL_76323324_33_flash_fwd_hdim64_256_bf16_sm90_cu_a6473388_33044cuda3std3__48in_placeE - _ZN69_INTERNAL_76323324_33_flash_fwd_hdim64_256_bf16_sm90_cu_a6473388_33044cuda3std3__45__cpo6cbeginE)
_ZN69_INTERNAL_76323324_33_flash_fwd_hdim64_256_bf16_sm90_cu_a6473388_33044cuda3std3__45__cpo6cbeginE:
	.zero		1
	.type		_ZN69_INTERNAL_76323324_33_flash_fwd_hdim64_256_bf16_sm90_cu_a6473388_33044cuda3std3__48in_placeE,@object
	.size		_ZN69_INTERNAL_76323324_33_flash_fwd_hdim64_256_bf16_sm90_cu_a6473388_33044cuda3std3__48in_placeE,(_ZN69_INTERNAL_76323324_33_flash_fwd_hdim64_256_bf16_sm90_cu_a6473388_33044cuda3std6ranges3__45__cpo9iter_moveE - _ZN69_INTERNAL_76323324_33_flash_fwd_hdim64_256_bf16_sm90_cu_a6473388_33044cuda3std3__48in_placeE)
_ZN69_INTERNAL_76323324_33_flash_fwd_hdim64_256_bf16_sm90_cu_a6473388_33044cuda3std3__48in_placeE:
	.zero		1
	.type		_ZN69_INTERNAL_76323324_33_flash_fwd_hdim64_256_bf16_sm90_cu_a6473388_33044cuda3std6ranges3__45__cpo9iter_moveE,@object
	.size		_ZN69_INTERNAL_76323324_33_flash_fwd_hdim64_256_bf16_sm90_cu_a6473388_33044cuda3std6ranges3__45__cpo9iter_moveE,(_ZN69_INTERNAL_76323324_33_flash_fwd_hdim64_256_bf16_sm90_cu_a6473388_33044cuda3std3__45__cpo5beginE - _ZN69_INTERNAL_76323324_33_flash_fwd_hdim64_256_bf16_sm90_cu_a6473388_33044cuda3std6ranges3__45__cpo9iter_moveE)
_ZN69_INTERNAL_76323324_33_flash_fwd_hdim64_256_bf16_sm90_cu_a6473388_33044cuda3std6ranges3__45__cpo9iter_moveE:
	.zero		1
	.type		_ZN69_INTERNAL_76323324_33_flash_fwd_hdim64_256_bf16_sm90_cu_a6473388_33044cuda3std3__45__cpo5beginE,@object
	.size		_ZN69_INTERNAL_76323324_33_flash_fwd_hdim64_256_bf16_sm90_cu_a6473388_33044cuda3std3__45__cpo5beginE,(_ZN69_INTERNAL_76323324_33_flash_fwd_hdim64_256_bf16_sm90_cu_a6473388_33044cuda3std3__471_GLOBAL__N__76323324_33_flash_fwd_hdim64_256_bf16_sm90_cu_a6473388_33046ignoreE - _ZN69_INTERNAL_76323324_33_flash_fwd_hdim64_256_bf16_sm90_cu_a6473388_33044cuda3std3__45__cpo5beginE)
_ZN69_INTERNAL_76323324_33_flash_fwd_hdim64_256_bf16_sm90_cu_a6473388_33044cuda3std3__45__cpo5beginE:
	.zero		1
	.type		_ZN69_INTERNAL_76323324_33_flash_fwd_hdim64_256_bf16_sm90_cu_a6473388_33044cuda3std3__471_GLOBAL__N__76323324_33_flash_fwd_hdim64_256_bf16_sm90_cu_a6473388_33046ignoreE,@object
	.size		_ZN69_INTERNAL_76323324_33_flash_fwd_hdim64_256_bf16_sm90_cu_a6473388_33044cuda3std3__471_GLOBAL__N__76323324_33_flash_fwd_hdim64_256_bf16_sm90_cu_a6473388_33046ignoreE,(_ZN69_INTERNAL_76323324_33_flash_fwd_hdim64_256_bf16_sm90_cu_a6473388_33044cute7productE - _ZN69_INTERNAL_76323324_33_flash_fwd_hdim64_256_bf16_sm90_cu_a6473388_33044cuda3std3__471_GLOBAL__N__76323324_33_flash_fwd_hdim64_256_bf16_sm90_cu_a6473388_33046ignoreE)
_ZN69_INTERNAL_76323324_33_flash_fwd_hdim64_256_bf16_sm90_cu_a6473388_33044cuda3std3__471_GLOBAL__N__76323324_33_flash_fwd_hdim64_256_bf16_sm90_cu_a6473388_33046ignoreE:
	.zero		1
	.type		_ZN69_INTERNAL_76323324_33_flash_fwd_hdim64_256_bf16_sm90_cu_a6473388_33044cute7productE,@object
	.size		_ZN69_INTERNAL_76323324_33_flash_fwd_hdim64_256_bf16_sm90_cu_a6473388_33044cute7productE,(_ZN69_INTERNAL_76323324_33_flash_fwd_hdim64_256_bf16_sm90_cu_a6473388_33044cuda3std3__45__cpo3endE - _ZN69_INTERNAL_76323324_33_flash_fwd_hdim64_256_bf16_sm90_cu_a6473388_33044cute7productE)
_ZN69_INTERNAL_76323324_33_flash_fwd_hdim64_256_bf16_sm90_cu_a6473388_33044cute7productE:
	.zero		1
	.type		_ZN69_INTERNAL_76323324_33_flash_fwd_hdim64_256_bf16_sm90_cu_a6473388_33044cuda3std3__45__cpo3endE,@object
	.size		_ZN69_INTERNAL_76323324_33_flash_fwd_hdim64_256_bf16_sm90_cu_a6473388_33044cuda3std3__45__cpo3endE,(_ZN69_INTERNAL_76323324_33_flash_fwd_hdim64_256_bf16_sm90_cu_a6473388_33044cuda3std3__419piecewise_constructE - _ZN69_INTERNAL_76323324_33_flash_fwd_hdim64_256_bf16_sm90_cu_a6473388_33044cuda3std3__45__cpo3endE)
_ZN69_INTERNAL_76323324_33_flash_fwd_hdim64_256_bf16_sm90_cu_a6473388_33044cuda3std3__45__cpo3endE:
	.zero		1
	.type		_ZN69_INTERNAL_76323324_33_flash_fwd_hdim64_256_bf16_sm90_cu_a6473388_33044cuda3std3__419piecewise_constructE,@object
	.size		_ZN69_INTERNAL_76323324_33_flash_fwd_hdim64_256_bf16_sm90_cu_a6473388_33044cuda3std3__419piecewise_constructE,(_ZN69_INTERNAL_76323324_33_flash_fwd_hdim64_256_bf16_sm90_cu_a6473388_33044cuda3std3__45__cpo4cendE - _ZN69_INTERNAL_76323324_33_flash_fwd_hdim64_256_bf16_sm90_cu_a6473388_33044cuda3std3__419piecewise_constructE)
_ZN69_INTERNAL_76323324_33_flash_fwd_hdim64_256_bf16_sm90_cu_a6473388_33044cuda3std3__419piecewise_constructE:
	.zero		1
	.type		_ZN69_INTERNAL_76323324_33_flash_fwd_hdim64_256_bf16_sm90_cu_a6473388_33044cuda3std3__45__cpo4cendE,@object
	.size		_ZN69_INTERNAL_76323324_33_flash_fwd_hdim64_256_bf16_sm90_cu_a6473388_33044cuda3std3__45__cpo4cendE,(_ZN69_INTERNAL_76323324_33_flash_fwd_hdim64_256_bf16_sm90_cu_a6473388_33044cuda3std6ranges3__45__cpo4swapE - _ZN69_INTERNAL_76323324_33_flash_fwd_hdim64_256_bf16_sm90_cu_a6473388_33044cuda3std3__45__cpo4cendE)
_ZN69_INTERNAL_76323324_33_flash_fwd_hdim64_256_bf16_sm90_cu_a6473388_33044cuda3std3__45__cpo4cendE:
	.zero		1
	.type		_ZN69_INTERNAL_76323324_33_flash_fwd_hdim64_256_bf16_sm90_cu_a6473388_33044cuda3std6ranges3__45__cpo4swapE,@object
	.size		_ZN69_INTERNAL_76323324_33_flash_fwd_hdim64_256_bf16_sm90_cu_a6473388_33044cuda3std6ranges3__45__cpo4swapE,(.L_7 - _ZN69_INTERNAL_76323324_33_flash_fwd_hdim64_256_bf16_sm90_cu_a6473388_33044cuda3std6ranges3__45__cpo4swapE)
_ZN69_INTERNAL_76323324_33_flash_fwd_hdim64_256_bf16_sm90_cu_a6473388_33044cuda3std6ranges3__45__cpo4swapE:
	.zero		1
.L_7:


//--------------------- .nv.constant0._ZN7cutlass13device_kernelIN5flash11enable_sm90INS1_16FlashAttnFwdSm90INS1_25CollectiveMainloopFwdSm90ILi2EN4cute5tupleIJNS5_1CILi1EEES8_S8_EEENS6_IJNS7_ILi128EEENS7_ILi96EEENS7_ILi64EEEEEELi256ENS_10bfloat16_tEfNS_4arch4Sm90ELb0ELb0ELb0ELb0ELb0ELb0ELb0ELb1ELb0ELb0ELb0ELb0EEENS1_21CollectiveEpilogueFwdINS6_IJSA_NS7_ILi256EEESB_EEES9_SE_SG_Li256ELb0ELb0ELb0ELb0EEENS1_29StaticPersistentTileSchedulerILb0EEEEEEEEEvNT_6ParamsE --------------------------
	.section	.nv.constant0._ZN7cutlass13device_kernelIN5flash11enable_sm90INS1_16FlashAttnFwdSm90INS1_25CollectiveMainloopFwdSm90ILi2EN4cute5tupleIJNS5_1CILi1EEES8_S8_EEENS6_IJNS7_ILi128EEENS7_ILi96EEENS7_ILi64EEEEEELi256ENS_10bfloat16_tEfNS_4arch4Sm90ELb0ELb0ELb0ELb0ELb0ELb0ELb0ELb1ELb0ELb0ELb0ELb0EEENS1_21CollectiveEpilogueFwdINS6_IJSA_NS7_ILi256EEESB_EEES9_SE_SG_Li256ELb0ELb0ELb0ELb0EEENS1_29StaticPersistentTileSchedulerILb0EEEEEEEEEvNT_6ParamsE,"a",@progbits
	.sectionflags	@""
	.align	4
.nv.constant0._ZN7cutlass13device_kernelIN5flash11enable_sm90INS1_16FlashAttnFwdSm90INS1_25CollectiveMainloopFwdSm90ILi2EN4cute5tupleIJNS5_1CILi1EEES8_S8_EEENS6_IJNS7_ILi128EEENS7_ILi96EEENS7_ILi64EEEEEELi256ENS_10bfloat16_tEfNS_4arch4Sm90ELb0ELb0ELb0ELb0ELb0ELb0ELb0ELb1ELb0ELb0ELb0ELb0EEENS1_21CollectiveEpilogueFwdINS6_IJSA_NS7_ILi256EEESB_EEES9_SE_SG_Li256ELb0ELb0ELb0ELb0EEENS1_29StaticPersistentTileSchedulerILb0EEEEEEEEEvNT_6ParamsE:
	.zero		3840


//--------------------- .nv.constant0._ZN7cutlass13device_kernelIN5flash11enable_sm90INS1_16FlashAttnFwdSm90INS1_25CollectiveMainloopFwdSm90ILi2EN4cute5tupleIJNS5_1CILi1EEES8_S8_EEENS6_IJNS7_ILi128EEENS7_ILi96EEENS7_ILi64EEEEEELi256ENS_10bfloat16_tEfNS_4arch4Sm90ELb0ELb0ELb0ELb0ELb0ELb0ELb1ELb1ELb0ELb0ELb0ELb0EEENS1_21CollectiveEpilogueFwdINS6_IJSA_NS7_ILi256EEESB_EEES9_SE_SG_Li256ELb0ELb0ELb0ELb0EEENS1_29StaticPersistentTileSchedulerILb0EEEEEEEEEvNT_6ParamsE --------------------------
	.section	.nv.constant0._ZN7cutlass13device_kernelIN5flash11enable_sm90INS1_16FlashAttnFwdSm90INS1_25CollectiveMainloopFwdSm90ILi2EN4cute5tupleIJNS5_1CILi1EEES8_S8_EEENS6_IJNS7_ILi128EEENS7_ILi96EEENS7_ILi64EEEEEELi256ENS_10bfloat16_tEfNS_4arch4Sm90ELb0ELb0ELb0ELb0ELb0ELb0ELb1ELb1ELb0ELb0ELb0ELb0EEENS1_21CollectiveEpilogueFwdINS6_IJSA_NS7_ILi256EEESB_EEES9_SE_SG_Li256ELb0ELb0ELb0ELb0EEENS1_29StaticPersistentTileSchedulerILb0EEEEEEEEEvNT_6ParamsE,"a",@progbits
	.sectionflags	@""
	.align	4
.nv.constant0._ZN7cutlass13device_kernelIN5flash11enable_sm90INS1_16FlashAttnFwdSm90INS1_25CollectiveMainloopFwdSm90ILi2EN4cute5tupleIJNS5_1CILi1EEES8_S8_EEENS6_IJNS7_ILi128EEENS7_ILi96EEENS7_ILi64EEEEEELi256ENS_10bfloat16_tEfNS_4arch4Sm90ELb0ELb0ELb0ELb0ELb0ELb0ELb1ELb1ELb0ELb0ELb0ELb0EEENS1_21CollectiveEpilogueFwdINS6_IJSA_NS7_ILi256EEESB_EEES9_SE_SG_Li256ELb0ELb0ELb0ELb0EEENS1_29StaticPersistentTileSchedulerILb0EEEEEEEEEvNT_6ParamsE:
	.zero		4096


//--------------------- .nv.constant0._ZN7cutlass13device_kernelIN5flash11enable_sm90INS1_16FlashAttnFwdSm90INS1_25CollectiveMainloopFwdSm90ILi2EN4cute5tupleIJNS5_1CILi1EEES8_S8_EEENS6_IJNS7_ILi128EEENS7_ILi96EEENS7_ILi64EEEEEELi256ENS_10bfloat16_tEfNS_4arch4Sm90ELb0ELb0ELb0ELb1ELb0ELb0ELb0ELb1ELb0ELb0ELb0ELb0EEENS1_21CollectiveEpilogueFwdINS6_IJSA_NS7_ILi256EEESB_EEES9_SE_SG_Li256ELb1ELb0ELb0ELb0EEENS1_36VarlenDynamicPersistentTileSchedulerILi128ELi96ELi256ELi32ELb0ELb0ELb1ELb0ELb1ELb1EEEEEEEEEvNT_6ParamsE --------------------------
	.section	.nv.constant0._ZN7cutlass13device_kernelIN5flash11enable_sm90INS1_16FlashAttnFwdSm90INS1_25CollectiveMainloopFwdSm90ILi2EN4cute5tupleIJNS5_1CILi1EEES8_S8_EEENS6_IJNS7_ILi128EEENS7_ILi96EEENS7_ILi64EEEEEELi256ENS_10bfloat16_tEfNS_4arch4Sm90ELb0ELb0ELb0ELb1ELb0ELb0ELb0ELb1ELb0ELb0ELb0ELb0EEENS1_21CollectiveEpilogueFwdINS6_IJSA_NS7_ILi256EEESB_EEES9_SE_SG_Li256ELb1ELb0ELb0ELb0EEENS1_36VarlenDynamicPersistentTileSchedulerILi128ELi96ELi256ELi32ELb0ELb0ELb1ELb0ELb1ELb1EEEEEEEEEvNT_6ParamsE,"a",@progbits
	.sectionflags	@""
	.align	4
.nv.constant0._ZN7cutlass13device_kernelIN5flash11enable_sm90INS1_16FlashAttnFwdSm90INS1_25CollectiveMainloopFwdSm90ILi2EN4cute5tupleIJNS5_1CILi1EEES8_S8_EEENS6_IJNS7_ILi128EEENS7_ILi96EEENS7_ILi64EEEEEELi256ENS_10bfloat16_tEfNS_4arch4Sm90ELb0ELb0ELb0ELb1ELb0ELb0ELb0ELb1ELb0ELb0ELb0ELb0EEENS1_21CollectiveEpilogueFwdINS6_IJSA_NS7_ILi256EEESB_EEES9_SE_SG_Li256ELb1ELb0ELb0ELb0EEENS1_36VarlenDynamicPersistentTileSchedulerILi128ELi96ELi256ELi32ELb0ELb0ELb1ELb0ELb1ELb1EEEEEEEEEvNT_6ParamsE:
	.zero		3456


//--------------------- .nv.constant0._ZN7cutlass13device_kernelIN5flash11enable_sm90INS1_16FlashAttnFwdSm90INS1_25CollectiveMainloopFwdSm90ILi2EN4cute5tupleIJNS5_1CILi1EEES8_S8_EEENS6_IJNS7_ILi128EEENS7_ILi96EEENS7_ILi64EEEEEELi256ENS_10bfloat16_tEfNS_4arch4Sm90ELb0ELb0ELb0ELb1ELb0ELb1ELb0ELb1ELb0ELb0ELb0ELb0EEENS1_21CollectiveEpilogueFwdINS6_IJSA_NS7_ILi256EEESB_EEES9_SE_SG_Li256ELb1ELb0ELb0ELb0EEENS1_36VarlenDynamicPersistentTileSchedulerILi128ELi96ELi256ELi32ELb0ELb0ELb1ELb0ELb1ELb1EEEEEEEEEvNT_6ParamsE --------------------------
	.section	.nv.constant0._ZN7cutlass13device_kernelIN5flash11enable_sm90INS1_16FlashAttnFwdSm90INS1_25CollectiveMainloopFwdSm90ILi2EN4cute5tupleIJNS5_1CILi1EEES8_S8_EEENS6_IJNS7_ILi128EEENS7_ILi96EEENS7_ILi64EEEEEELi256ENS_10bfloat16_tEfNS_4arch4Sm90ELb0ELb0ELb0ELb1ELb0ELb1ELb0ELb1ELb0ELb0ELb0ELb0EEENS1_21CollectiveEpilogueFwdINS6_IJSA_NS7_ILi256EEESB_EEES9_SE_SG_Li256ELb1ELb0ELb0ELb0EEENS1_36VarlenDynamicPersistentTileSchedulerILi128ELi96ELi256ELi32ELb0ELb0ELb1ELb0ELb1ELb1EEEEEEEEEvNT_6ParamsE,"a",@progbits
	.sectionflags	@""
	.align	4
.nv.constant0._ZN7cutlass13device_kernelIN5flash11enable_sm90INS1_16FlashAttnFwdSm90INS1_25CollectiveMainloopFwdSm90ILi2EN4cute5tupleIJNS5_1CILi1EEES8_S8_EEENS6_IJNS7_ILi128EEENS7_ILi96EEENS7_ILi64EEEEEELi256ENS_10bfloat16_tEfNS_4arch4Sm90ELb0ELb0ELb0ELb1ELb0ELb1ELb0ELb1ELb0ELb0ELb0ELb0EEENS1_21CollectiveEpilogueFwdINS6_IJSA_NS7_ILi256EEESB_EEES9_SE_SG_Li256ELb1ELb0ELb0ELb0EEENS1_36VarlenDynamicPersistentTileSchedulerILi128ELi96ELi256ELi32ELb0ELb0ELb1ELb0ELb1ELb1EEEEEEEEEvNT_6ParamsE:
	.zero		3456


//--------------------- .nv.constant0._ZN7cutlass13device_kernelIN5flash11enable_sm90INS1_16FlashAttnFwdSm90INS1_25CollectiveMainloopFwdSm90ILi2EN4cute5tupleIJNS5_1CILi1EEES8_S8_EEENS6_IJNS7_ILi128EEENS7_ILi96EEENS7_ILi64EEEEEELi256ENS_10bfloat16_tEfNS_4arch4Sm90ELb0ELb0ELb0ELb1ELb0ELb0ELb1ELb1ELb0ELb0ELb0ELb0EEENS1_21CollectiveEpilogueFwdINS6_IJSA_NS7_ILi256EEESB_EEES9_SE_SG_Li256ELb1ELb0ELb0ELb0EEENS1_36VarlenDynamicPersistentTileSchedulerILi128ELi96ELi256ELi32ELb0ELb0ELb1ELb0ELb1ELb1EEEEEEEEEvNT_6ParamsE --------------------------
	.section	.nv.constant0._ZN7cutlass13device_kernelIN5flash11enable_sm90INS1_16FlashAttnFwdSm90INS1_25CollectiveMainloopFwdSm90ILi2EN4cute5tupleIJNS5_1CILi1EEES8_S8_EEENS6_IJNS7_ILi128EEENS7_ILi96EEENS7_ILi64EEEEEELi256ENS_10bfloat16_tEfNS_4arch4Sm90ELb0ELb0ELb0ELb1ELb0ELb0ELb1ELb1ELb0ELb0ELb0ELb0EEENS1_21CollectiveEpilogueFwdINS6_IJSA_NS7_ILi256EEESB_EEES9_SE_SG_Li256ELb1ELb0ELb0ELb0EEENS1_36VarlenDynamicPersistentTileSchedulerILi128ELi96ELi256ELi32ELb0ELb0ELb1ELb0ELb1ELb1EEEEEEEEEvNT_6ParamsE,"a",@progbits
	.sectionflags	@""
	.align	4
.nv.constant0._ZN7cutlass13device_kernelIN5flash11enable_sm90INS1_16FlashAttnFwdSm90INS1_25CollectiveMainloopFwdSm90ILi2EN4cute5tupleIJNS5_1CILi1EEES8_S8_EEENS6_IJNS7_ILi128EEENS7_ILi96EEENS7_ILi64EEEEEELi256ENS_10bfloat16_tEfNS_4arch4Sm90ELb0ELb0ELb0ELb1ELb0ELb0ELb1ELb1ELb0ELb0ELb0ELb0EEENS1_21CollectiveEpilogueFwdINS6_IJSA_NS7_ILi256EEESB_EEES9_SE_SG_Li256ELb1ELb0ELb0ELb0EEENS1_36VarlenDynamicPersistentTileSchedulerILi128ELi96ELi256ELi32ELb0ELb0ELb1ELb0ELb1ELb1EEEEEEEEEvNT_6ParamsE:
	.zero		3712


//--------------------- .nv.constant0._ZN7cutlass13device_kernelIN5flash11enable_sm90INS1_16FlashAttnFwdSm90INS1_25CollectiveMainloopFwdSm90ILi2EN4cute5tupleIJNS5_1CILi1EEES8_S8_EEENS6_IJNS7_ILi128EEENS7_ILi96EEENS7_ILi64EEEEEELi256ENS_10bfloat16_tEfNS_4arch4Sm90ELb0ELb0ELb0ELb1ELb0ELb1ELb1ELb1ELb0ELb0ELb0ELb0EEENS1_21CollectiveEpilogueFwdINS6_IJSA_NS7_ILi256EEESB_EEES9_SE_SG_Li256ELb1ELb0ELb0ELb0EEENS1_36VarlenDynamicPersistentTileSchedulerILi128ELi96ELi256ELi32ELb0ELb0ELb1ELb0ELb1ELb1EEEEEEEEEvNT_6ParamsE --------------------------
	.section	.nv.constant0._ZN7cutlass13device_kernelIN5flash11enable_sm90INS1_16FlashAttnFwdSm90INS1_25CollectiveMainloopFwdSm90ILi2EN4cute5tupleIJNS5_1CILi1EEES8_S8_EEENS6_IJNS7_ILi128EEENS7_ILi96EEENS7_ILi64EEEEEELi256ENS_10bfloat16_tEfNS_4arch4Sm90ELb0ELb0ELb0ELb1ELb0ELb1ELb1ELb1ELb0ELb0ELb0ELb0EEENS1_21CollectiveEpilogueFwdINS6_IJSA_NS7_ILi256EEESB_EEES9_SE_SG_Li256ELb1ELb0ELb0ELb0EEENS1_36VarlenDynamicPersistentTileSchedulerILi128ELi96ELi256ELi32ELb0ELb0ELb1ELb0ELb1ELb1EEEEEEEEEvNT_6ParamsE,"a",@progbits
	.sectionflags	@""
	.align	4
.nv.constant0._ZN7cutlass13device_kernelIN5flash11enable_sm90INS1_16FlashAttnFwdSm90INS1_25CollectiveMainloopFwdSm90ILi2EN4cute5tupleIJNS5_1CILi1EEES8_S8_EEENS6_IJNS7_ILi128EEENS7_ILi96EEENS7_ILi64EEEEEELi256ENS_10bfloat16_tEfNS_4arch4Sm90ELb0ELb0ELb0ELb1ELb0ELb1ELb1ELb1ELb0ELb0ELb0ELb0EEENS1_21CollectiveEpilogueFwdINS6_IJSA_NS7_ILi256EEESB_EEES9_SE_SG_Li256ELb1ELb0ELb0ELb0EEENS1_36VarlenDynamicPersistentTileSchedulerILi128ELi96ELi256ELi32ELb0ELb0ELb1ELb0ELb1ELb1EEEEEEEEEvNT_6ParamsE:
	.zero		3712


//--------------------- .nv.constant0._ZN7cutlass13device_kernelIN5flash11enable_sm90INS1_16FlashAttnFwdSm90INS1_25CollectiveMainloopFwdSm90ILi2EN4cute5tupleIJNS5_1CILi1EEES8_S8_EEENS6_IJNS7_ILi128EEENS7_ILi96EEENS7_ILi64EEEEEELi256ENS_10bfloat16_tEfNS_4arch4Sm90ELb0ELb1ELb0ELb0ELb0ELb0ELb0ELb1ELb0ELb0ELb0ELb0EEENS1_21CollectiveEpilogueFwdINS6_IJSA_NS7_ILi256EEESB_EEES9_SE_SG_Li256ELb0ELb0ELb0ELb0EEENS1_30DynamicPersistentTileSchedulerILi256ELi32ELb0ELb0ELb1EEEEEEEEEvNT_6ParamsE --------------------------
	.section	.nv.constant0._ZN7cutlass13device_kernelIN5flash11enable_sm90INS1_16FlashAttnFwdSm90INS1_25CollectiveMainloopFwdSm90ILi2EN4cute5tupleIJNS5_1CILi1EEES8_S8_EEENS6_IJNS7_ILi128EEENS7_ILi96EEENS7_ILi64EEEEEELi256ENS_10bfloat16_tEfNS_4arch4Sm90ELb0ELb1ELb0ELb0ELb0ELb0ELb0ELb1ELb0ELb0ELb0ELb0EEENS1_21CollectiveEpilogueFwdINS6_IJSA_NS7_ILi256EEESB_EEES9_SE_SG_Li256ELb0ELb0ELb0ELb0EEENS1_30DynamicPersistentTileSchedulerILi256ELi32ELb0ELb0ELb1EEEEEEEEEvNT_6ParamsE,"a",@progbits
	.sectionflags	@""
	.align	4
.nv.constant0._ZN7cutlass13device_kernelIN5flash11enable_sm90INS1_16FlashAttnFwdSm90INS1_25CollectiveMainloopFwdSm90ILi2EN4cute5tupleIJNS5_1CILi1EEES8_S8_EEENS6_IJNS7_ILi128EEENS7_ILi96EEENS7_ILi64EEEEEELi256ENS_10bfloat16_tEfNS_4arch4Sm90ELb0ELb1ELb0ELb0ELb0ELb0ELb0ELb1ELb0ELb0ELb0ELb0EEENS1_21CollectiveEpilogueFwdINS6_IJSA_NS7_ILi256EEESB_EEES9_SE_SG_Li256ELb0ELb0ELb0ELb0EEENS1_30DynamicPersistentTileSchedulerILi256ELi32ELb0ELb0ELb1EEEEEEEEEvNT_6ParamsE:
	.zero		3840


//--------------------- .nv.constant0._ZN7cutlass13device_kernelIN5flash11enable_sm90INS1_16FlashAttnFwdSm90INS1_25CollectiveMainloopFwdSm90ILi2EN4cute5tupleIJNS5_1CILi1EEES8_S8_EEENS6_IJNS7_ILi128EEENS7_ILi96EEENS7_ILi64EEEEEELi256ENS_10bfloat16_tEfNS_4arch4Sm90ELb0ELb1ELb0ELb0ELb0ELb0ELb1ELb1ELb0ELb0ELb0ELb0EEENS1_21CollectiveEpilogueFwdINS6_IJSA_NS7_ILi256EEESB_EEES9_SE_SG_Li256ELb0ELb0ELb0ELb0EEENS1_30DynamicPersistentTileSchedulerILi256ELi32ELb0ELb0ELb1EEEEEEEEEvNT_6ParamsE --------------------------
	.section	.nv.constant0._ZN7cutlass13device_kernelIN5flash11enable_sm90INS1_16FlashAttnFwdSm90INS1_25CollectiveMainloopFwdSm90ILi2EN4cute5tupleIJNS5_1CILi1EEES8_S8_EEENS6_IJNS7_ILi128EEENS7_ILi96EEENS7_ILi64EEEEEELi256ENS_10bfloat16_tEfNS_4arch4Sm90ELb0ELb1ELb0ELb0ELb0ELb0ELb1ELb1ELb0ELb0ELb0ELb0EEENS1_21CollectiveEpilogueFwdINS6_IJSA_NS7_ILi256EEESB_EEES9_SE_SG_Li256ELb0ELb0ELb0ELb0EEENS1_30DynamicPersistentTileSchedulerILi256ELi32ELb0ELb0ELb1EEEEEEEEEvNT_6ParamsE,"a",@progbits
	.sectionflags	@""
	.align	4
.nv.constant0._ZN7cutlass13device_kernelIN5flash11enable_sm90INS1_16FlashAttnFwdSm90INS1_25CollectiveMainloopFwdSm90ILi2EN4cute5tupleIJNS5_1CILi1EEES8_S8_EEENS6_IJNS7_ILi128EEENS7_ILi96EEENS7_ILi64EEEEEELi256ENS_10bfloat16_tEfNS_4arch4Sm90ELb0ELb1ELb0ELb0ELb0ELb0ELb1ELb1ELb0ELb0ELb0ELb0EEENS1_21CollectiveEpilogueFwdINS6_IJSA_NS7_ILi256EEESB_EEES9_SE_SG_Li256ELb0ELb0ELb0ELb0EEENS1_30DynamicPersistentTileSchedulerILi256ELi32ELb0ELb0ELb1EEEEEEEEEvNT_6ParamsE:
	.zero		4096


//--------------------- .nv.constant0._ZN7cutlass13device_kernelIN5flash11enable_sm90INS1_16FlashAttnFwdSm90INS1_25CollectiveMainloopFwdSm90ILi2EN4cute5tupleIJNS5_1CILi1EEES8_S8_EEENS6_IJNS7_ILi128EEENS7_ILi96EEENS7_ILi64EEEEEELi256ENS_10bfloat16_tEfNS_4arch4Sm90ELb0ELb1ELb0ELb1ELb0ELb0ELb0ELb1ELb0ELb0ELb0ELb0EEENS1_21CollectiveEpilogueFwdINS6_IJSA_NS7_ILi256EEESB_EEES9_SE_SG_Li256ELb1ELb0ELb0ELb0EEENS1_36VarlenDynamicPersistentTileSchedulerILi128ELi96ELi256ELi32ELb0ELb0ELb1ELb1ELb0ELb1EEEEEEEEEvNT_6ParamsE --------------------------
	.section	.nv.constant0._ZN7cutlass13device_kernelIN5flash11enable_sm90INS1_16FlashAttnFwdSm90INS1_25CollectiveMainloopFwdSm90ILi2EN4cute5tupleIJNS5_1CILi1EEES8_S8_EEENS6_IJNS7_ILi128EEENS7_ILi96EEENS7_ILi64EEEEEELi256ENS_10bfloat16_tEfNS_4arch4Sm90ELb0ELb1ELb0ELb1ELb0ELb0ELb0ELb1ELb0ELb0ELb0ELb0EEENS1_21CollectiveEpilogueFwdINS6_IJSA_NS7_ILi256EEESB_EEES9_SE_SG_Li256ELb1ELb0ELb0ELb0EEENS1_36VarlenDynamicPersistentTileSchedulerILi128ELi96ELi256ELi32ELb0ELb0ELb1ELb1ELb0ELb1EEEEEEEEEvNT_6ParamsE,"a",@progbits
	.sectionflags	@""
	.align	4
.nv.constant0._ZN7cutlass13device_kernelIN5flash11enable_sm90INS1_16FlashAttnFwdSm90INS1_25CollectiveMainloopFwdSm90ILi2EN4cute5tupleIJNS5_1CILi1EEES8_S8_EEENS6_IJNS7_ILi128EEENS7_ILi96EEENS7_ILi64EEEEEELi256ENS_10bfloat16_tEfNS_4arch4Sm90ELb0ELb1ELb0ELb1ELb0ELb0ELb0ELb1ELb0ELb0ELb0ELb0EEENS1_21CollectiveEpilogueFwdINS6_IJSA_NS7_ILi256EEESB_EEES9_SE_SG_Li256ELb1ELb0ELb0ELb0EEENS1_36VarlenDynamicPersistentTileSchedulerILi128ELi96ELi256ELi32ELb0ELb0ELb1ELb1ELb0ELb1EEEEEEEEEvNT_6ParamsE:
	.zero		3456


//--------------------- .nv.constant0._ZN7cutlass13device_kernelIN5flash11enable_sm90INS1_16FlashAttnFwdSm90INS1_25CollectiveMainloopFwdSm90ILi2EN4cute5tupleIJNS5_1CILi1EEES8_S8_EEENS6_IJNS7_ILi128EEENS7_ILi96EEENS7_ILi64EEEEEELi256ENS_10bfloat16_tEfNS_4arch4Sm90ELb0ELb1ELb0ELb1ELb0ELb1ELb0ELb1ELb0ELb0ELb0ELb0EEENS1_21CollectiveEpilogueFwdINS6_IJSA_NS7_ILi256EEESB_EEES9_SE_SG_Li256ELb1ELb0ELb0ELb0EEENS1_36VarlenDynamicPersistentTileSchedulerILi128ELi96ELi256ELi32ELb0ELb0ELb1ELb1ELb0ELb1EEEEEEEEEvNT_6ParamsE --------------------------
	.section	.nv.constant0._ZN7cutlass13device_kernelIN5flash11enable_sm90INS1_16FlashAttnFwdSm90INS1_25CollectiveMainloopFwdSm90ILi2EN4cute5tupleIJNS5_1CILi1EEES8_S8_EEENS6_IJNS7_ILi128EEENS7_ILi96EEENS7_ILi64EEEEEELi256ENS_10bfloat16_tEfNS_4arch4Sm90ELb0ELb1ELb0ELb1ELb0ELb1ELb0ELb1ELb0ELb0ELb0ELb0EEENS1_21CollectiveEpilogueFwdINS6_IJSA_NS7_ILi256EEESB_EEES9_SE_SG_Li256ELb1ELb0ELb0ELb0EEENS1_36VarlenDynamicPersistentTileSchedulerILi128ELi96ELi256ELi32ELb0ELb0ELb1ELb1ELb0ELb1EEEEEEEEEvNT_6ParamsE,"a",@progbits
	.sectionflags	@""
	.align	4
.nv.constant0._ZN7cutlass13device_kernelIN5flash11enable_sm90INS1_16FlashAttnFwdSm90INS1_25CollectiveMainloopFwdSm90ILi2EN4cute5tupleIJNS5_1CILi1EEES8_S8_EEENS6_IJNS7_ILi128EEENS7_ILi96EEENS7_ILi64EEEEEELi256ENS_10bfloat16_tEfNS_4arch4Sm90ELb0ELb1ELb0ELb1ELb0ELb1ELb0ELb1ELb0ELb0ELb0ELb0EEENS1_21CollectiveEpilogueFwdINS6_IJSA_NS7_ILi256EEESB_EEES9_SE_SG_Li256ELb1ELb0ELb0ELb0EEENS1_36VarlenDynamicPersistentTileSchedulerILi128ELi96ELi256ELi32ELb0ELb0ELb1ELb1ELb0ELb1EEEEEEEEEvNT_6ParamsE:
	.zero		3456


//--------------------- .nv.constant0._ZN7cutlass13device_kernelIN5flash11enable_sm90INS1_16FlashAttnFwdSm90INS1_25CollectiveMainloopFwdSm90ILi2EN4cute5tupleIJNS5_1CILi1EEES8_S8_EEENS6_IJNS7_ILi128EEENS7_ILi96EEENS7_ILi64EEEEEELi256ENS_10bfloat16_tEfNS_4arch4Sm90ELb0ELb1ELb0ELb1ELb0ELb0ELb1ELb1ELb0ELb0ELb0ELb0EEENS1_21CollectiveEpilogueFwdINS6_IJSA_NS7_ILi256EEESB_EEES9_SE_SG_Li256ELb1ELb0ELb0ELb0EEENS1_36VarlenDynamicPersistentTileSchedulerILi128ELi96ELi256ELi32ELb0ELb0ELb1ELb1ELb0ELb1EEEEEEEEEvNT_6ParamsE --------------------------
	.section	.nv.constant0._ZN7cutlass13device_kernelIN5flash11enable_sm90INS1_16FlashAttnFwdSm90INS1_25CollectiveMainloopFwdSm90ILi2EN4cute5tupleIJNS5_1CILi1EEES8_S8_EEENS6_IJNS7_ILi128EEENS7_ILi96EEENS7_ILi64EEEEEELi256ENS_10bfloat16_tEfNS_4arch4Sm90ELb0ELb1ELb0ELb1ELb0ELb0ELb1ELb1ELb0ELb0ELb0ELb0EEENS1_21CollectiveEpilogueFwdINS6_IJSA_NS7_ILi256EEESB_EEES9_SE_SG_Li256ELb1ELb0ELb0ELb0EEENS1_36VarlenDynamicPersistentTileSchedulerILi128ELi96ELi256ELi32ELb0ELb0ELb1ELb1ELb0ELb1EEEEEEEEEvNT_6ParamsE,"a",@progbits
	.sectionflags	@""
	.align	4
.nv.constant0._ZN7cutlass13device_kernelIN5flash11enable_sm90INS1_16FlashAttnFwdSm90INS1_25CollectiveMainloopFwdSm90ILi2EN4cute5tupleIJNS5_1CILi1EEES8_S8_EEENS6_IJNS7_ILi128EEENS7_ILi96EEENS7_ILi64EEEEEELi256ENS_10bfloat16_tEfNS_4arch4Sm90ELb0ELb1ELb0ELb1ELb0ELb0ELb1ELb1ELb0ELb0ELb0ELb0EEENS1_21CollectiveEpilogueFwdINS6_IJSA_NS7_ILi256EEESB_EEES9_SE_SG_Li256ELb1ELb0ELb0ELb0EEENS1_36VarlenDynamicPersistentTileSchedulerILi128ELi96ELi256ELi32ELb0ELb0ELb1ELb1ELb0ELb1EEEEEEEEEvNT_6ParamsE:
	.zero		3712


//--------------------- .nv.constant0._ZN7cutlass13device_kernelIN5flash11enable_sm90INS1_16FlashAttnFwdSm90INS1_25CollectiveMainloopFwdSm90ILi2EN4cute5tupleIJNS5_1CILi1EEES8_S8_EEENS6_IJNS7_ILi128EEENS7_ILi96EEENS7_ILi64EEEEEELi256ENS_10bfloat16_tEfNS_4arch4Sm90ELb0ELb1ELb0ELb1ELb0ELb1ELb1ELb1ELb0ELb0ELb0ELb0EEENS1_21CollectiveEpilogueFwdINS6_IJSA_NS7_ILi256EEESB_EEES9_SE_SG_Li256ELb1ELb0ELb0ELb0EEENS1_36VarlenDynamicPersistentTileSchedulerILi128ELi96ELi256ELi32ELb0ELb0ELb1ELb1ELb0ELb1EEEEEEEEEvNT_6ParamsE --------------------------
	.section	.nv.constant0._ZN7cutlass13device_kernelIN5flash11enable_sm90INS1_16FlashAttnFwdSm90INS1_25CollectiveMainloopFwdSm90ILi2EN4cute5tupleIJNS5_1CILi1EEES8_S8_EEENS6_IJNS7_ILi128EEENS7_ILi96EEENS7_ILi64EEEEEELi256ENS_10bfloat16_tEfNS_4arch4Sm90ELb0ELb1ELb0ELb1ELb0ELb1ELb1ELb1ELb0ELb0ELb0ELb0EEENS1_21CollectiveEpilogueFwdINS6_IJSA_NS7_ILi256EEESB_EEES9_SE_SG_Li256ELb1ELb0ELb0ELb0EEENS1_36VarlenDynamicPersistentTileSchedulerILi128ELi96ELi256ELi32ELb0ELb0ELb1ELb1ELb0ELb1EEEEEEEEEvNT_6ParamsE,"a",@progbits
	.sectionflags	@""
	.align	4
.nv.constant0._ZN7cutlass13device_kernelIN5flash11enable_sm90INS1_16FlashAttnFwdSm90INS1_25CollectiveMainloopFwdSm90ILi2EN4cute5tupleIJNS5_1CILi1EEES8_S8_EEENS6_IJNS7_ILi128EEENS7_ILi96EEENS7_ILi64EEEEEELi256ENS_10bfloat16_tEfNS_4arch4Sm90ELb0ELb1ELb0ELb1ELb0ELb1ELb1ELb1ELb0ELb0ELb0ELb0EEENS1_21CollectiveEpilogueFwdINS6_IJSA_NS7_ILi256EEESB_EEES9_SE_SG_Li256ELb1ELb0ELb0ELb0EEENS1_36VarlenDynamicPersistentTileSchedulerILi128ELi96ELi256ELi32ELb0ELb0ELb1ELb1ELb0ELb1EEEEEEEEEvNT_6ParamsE:
	.zero		3712


//--------------------- .nv.constant0._ZN7cutlass13device_kernelIN5flash11enable_sm90INS1_16FlashAttnFwdSm90INS1_25CollectiveMainloopFwdSm90ILi2EN4cute5tupleIJNS5_1CILi1EEES8_S8_EEENS6_IJNS7_ILi128EEENS7_ILi96EEENS7_ILi64EEEEEELi256ENS_10bfloat16_tEfNS_4arch4Sm90ELb1ELb0ELb0ELb0ELb0ELb0ELb0ELb1ELb0ELb0ELb0ELb0EEENS1_21CollectiveEpilogueFwdINS6_IJSA_NS7_ILi256EEESB_EEES9_SE_SG_Li256ELb0ELb0ELb0ELb0EEENS1_30DynamicPersistentTileSchedulerILi256ELi32ELb0ELb0ELb1EEEEEEEEEvNT_6ParamsE --------------------------
	.section	.nv.constant0._ZN7cutlass13device_kernelIN5flash11enable_sm90INS1_16FlashAttnFwdSm90INS1_25CollectiveMainloopFwdSm90ILi2EN4cute5tupleIJNS5_1CILi1EEES8_S8_EEENS6_IJNS7_ILi128EEENS7_ILi96EEENS7_ILi64EEEEEELi256ENS_10bfloat16_tEfNS_4arch4Sm90ELb1ELb0ELb0ELb0ELb0ELb0ELb0ELb1ELb0ELb0ELb0ELb0EEENS1_21CollectiveEpilogueFwdINS6_IJSA_NS7_ILi256EEESB_EEES9_SE_SG_Li256ELb0ELb0ELb0ELb0EEENS1_30DynamicPersistentTileSchedulerILi256ELi32ELb0ELb0ELb1EEEEEEEEEvNT_6ParamsE,"a",@progbits
	.sectionflags	@""
	.align	4
.nv.constant0._ZN7cutlass13device_kernelIN5flash11enable_sm90INS1_16FlashAttnFwdSm90INS1_25CollectiveMainloopFwdSm90ILi2EN4cute5tupleIJNS5_1CILi1EEES8_S8_EEENS6_IJNS7_ILi128EEENS7_ILi96EEENS7_ILi64EEEEEELi256ENS_10bfloat16_tEfNS_4arch4Sm90ELb1ELb0ELb0ELb0ELb0ELb0ELb0ELb1ELb0ELb0ELb0ELb0EEENS1_21CollectiveEpilogueFwdINS6_IJSA_NS7_ILi256EEESB_EEES9_SE_SG_Li256ELb0ELb0ELb0ELb0EEENS1_30DynamicPersistentTileSchedulerILi256ELi32ELb0ELb0ELb1EEEEEEEEEvNT_6ParamsE:
	.zero		3840


//--------------------- .nv.constant0._ZN7cutlass13device_kernelIN5flash11enable_sm90INS1_16FlashAttnFwdSm90INS1_25CollectiveMainloopFwdSm90ILi2EN4cute5tupleIJNS5_1CILi1EEES8_S8_EEENS6_IJNS7_ILi128EEENS7_ILi96EEENS7_ILi64EEEEEELi256ENS_10bfloat16_tEfNS_4arch4Sm90ELb1ELb0ELb0ELb0ELb0ELb0ELb1ELb1ELb0ELb0ELb0ELb0EEENS1_21CollectiveEpilogueFwdINS6_IJSA_NS7_ILi256EEESB_EEES9_SE_SG_Li256ELb0ELb0ELb0ELb0EEENS1_30DynamicPersistentTileSchedulerILi256ELi32ELb0ELb0ELb1EEEEEEEEEvNT_6ParamsE --------------------------
	.section	.nv.constant0._ZN7cutlass13device_kernelIN5flash11enable_sm90INS1_16FlashAttnFwdSm90INS1_25CollectiveMainloopFwdSm90ILi2EN4cute5tupleIJNS5_1CILi1EEES8_S8_EEENS6_IJNS7_ILi128EEENS7_ILi96EEENS7_ILi64EEEEEELi256ENS_10bfloat16_tEfNS_4arch4Sm90ELb1ELb0ELb0ELb0ELb0ELb0ELb1ELb1ELb0ELb0ELb0ELb0EEENS1_21CollectiveEpilogueFwdINS6_IJSA_NS7_ILi256EEESB_EEES9_SE_SG_Li256ELb0ELb0ELb0ELb0EEENS1_30DynamicPersistentTileSchedulerILi256ELi32ELb0ELb0ELb1EEEEEEEEEvNT_6ParamsE,"a",@progbits
	.sectionflags	@""
	.align	4
.nv.constant0._ZN7cutlass13device_kernelIN5flash11enable_sm90INS1_16FlashAttnFwdSm90INS1_25CollectiveMainloopFwdSm90ILi2EN4cute5tupleIJNS5_1CILi1EEES8_S8_EEENS6_IJNS7_ILi128EEENS7_ILi96EEENS7_ILi64EEEEEELi256ENS_10bfloat16_tEfNS_4arch4Sm90ELb1ELb0ELb0ELb0ELb0ELb0ELb1ELb1ELb0ELb0ELb0ELb0EEENS1_21CollectiveEpilogueFwdINS6_IJSA_NS7_ILi256EEESB_EEES9_SE_SG_Li256ELb0ELb0ELb0ELb0EEENS1_30DynamicPersistentTileSchedulerILi256ELi32ELb0ELb0ELb1EEEEEEEEEvNT_6ParamsE:
	.zero		4096


//--------------------- .nv.constant0._ZN7cutlass13device_kernelIN5flash11enable_sm90INS1_16FlashAttnFwdSm90INS1_25CollectiveMainloopFwdSm90ILi2EN4cute5tupleIJNS5_1CILi1EEES8_S8_EEENS6_IJNS7_ILi128EEENS7_ILi96EEENS7_ILi64EEEEEELi256ENS_10bfloat16_tEfNS_4arch4Sm90ELb1ELb0ELb0ELb1ELb0ELb0ELb0ELb1ELb0ELb0ELb0ELb0EEENS1_21CollectiveEpilogueFwdINS6_IJSA_NS7_ILi256EEESB_EEES9_SE_SG_Li256ELb1ELb0ELb0ELb0EEENS1_36VarlenDynamicPersistentTileSchedulerILi128ELi96ELi256ELi32ELb0ELb0ELb1ELb1ELb1ELb1EEEEEEEEEvNT_6ParamsE --------------------------
	.section	.nv.constant0._ZN7cutlass13device_kernelIN5flash11enable_sm90INS1_16FlashAttnFwdSm90INS1_25CollectiveMainloopFwdSm90ILi2EN4cute5tupleIJNS5_1CILi1EEES8_S8_EEENS6_IJNS7_ILi128EEENS7_ILi96EEENS7_ILi64EEEEEELi256ENS_10bfloat16_tEfNS_4arch4Sm90ELb1ELb0ELb0ELb1ELb0ELb0ELb0ELb1ELb0ELb0ELb0ELb0EEENS1_21CollectiveEpilogueFwdINS6_IJSA_NS7_ILi256EEESB_EEES9_SE_SG_Li256ELb1ELb0ELb0ELb0EEENS1_36VarlenDynamicPersistentTileSchedulerILi128ELi96ELi256ELi32ELb0ELb0ELb1ELb1ELb1ELb1EEEEEEEEEvNT_6ParamsE,"a",@progbits
	.sectionflags	@""
	.align	4
.nv.constant0._ZN7cutlass13device_kernelIN5flash11enable_sm90INS1_16FlashAttnFwdSm90INS1_25CollectiveMainloopFwdSm90ILi2EN4cute5tupleIJNS5_1CILi1EEES8_S8_EEENS6_IJNS7_ILi128EEENS7_ILi96EEENS7_ILi64EEEEEELi256ENS_10bfloat16_tEfNS_4arch4Sm90ELb1ELb0ELb0ELb1ELb0ELb0ELb0ELb1ELb0ELb0ELb0ELb0EEENS1_21CollectiveEpilogueFwdINS6_IJSA_NS7_ILi256EEESB_EEES9_SE_SG_Li256ELb1ELb0ELb0ELb0EEENS1_36VarlenDynamicPersistentTileSchedulerILi128ELi96ELi256ELi32ELb0ELb0ELb1ELb1ELb1ELb1EEEEEEEEEvNT_6ParamsE:
	.zero		3456


//--------------------- .nv.constant0._ZN7cutlass13device_kernelIN5flash11enable_sm90INS1_16FlashAttnFwdSm90INS1_25CollectiveMainloopFwdSm90ILi2EN4cute5tupleIJNS5_1CILi1EEES8_S8_EEENS6_IJNS7_ILi128EEENS7_ILi96EEENS7_ILi64EEEEEELi256ENS_10bfloat16_tEfNS_4arch4Sm90ELb1ELb0ELb0ELb1ELb0ELb1ELb0ELb1ELb0ELb0ELb0ELb0EEENS1_21CollectiveEpilogueFwdINS6_IJSA_NS7_ILi256EEESB_EEES9_SE_SG_Li256ELb1ELb0ELb0ELb0EEENS1_36VarlenDynamicPersistentTileSchedulerILi128ELi96ELi256ELi32ELb0ELb0ELb1ELb1ELb1ELb1EEEEEEEEEvNT_6ParamsE --------------------------
	.section	.nv.constant0._ZN7cutlass13device_kernelIN5flash11enable_sm90INS1_16FlashAttnFwdSm90INS1_25CollectiveMainloopFwdSm90ILi2EN4cute5tupleIJNS5_1CILi1EEES8_S8_EEENS6_IJNS7_ILi128EEENS7_ILi96EEENS7_ILi64EEEEEELi256ENS_10bfloat16_tEfNS_4arch4Sm90ELb1ELb0ELb0ELb1ELb0ELb1ELb0ELb1ELb0ELb0ELb0ELb0EEENS1_21CollectiveEpilogueFwdINS6_IJSA_NS7_ILi256EEESB_EEES9_SE_SG_Li256ELb1ELb0ELb0ELb0EEENS1_36VarlenDynamicPersistentTileSchedulerILi128ELi96ELi256ELi32ELb0ELb0ELb1ELb1ELb1ELb1EEEEEEEEEvNT_6ParamsE,"a",@progbits
	.sectionflags	@""
	.align	4
.nv.constant0._ZN7cutlass13device_kernelIN5flash11enable_sm90INS1_16FlashAttnFwdSm90INS1_25CollectiveMainloopFwdSm90ILi2EN4cute5tupleIJNS5_1CILi1EEES8_S8_EEENS6_IJNS7_ILi128EEENS7_ILi96EEENS7_ILi64EEEEEELi256ENS_10bfloat16_tEfNS_4arch4Sm90ELb1ELb0ELb0ELb1ELb0ELb1ELb0ELb1ELb0ELb0ELb0ELb0EEENS1_21CollectiveEpilogueFwdINS6_IJSA_NS7_ILi256EEESB_EEES9_SE_SG_Li256ELb1ELb0ELb0ELb0EEENS1_36VarlenDynamicPersistentTileSchedulerILi128ELi96ELi256ELi32ELb0ELb0ELb1ELb1ELb1ELb1EEEEEEEEEvNT_6ParamsE:
	.zero		3456


//--------------------- .nv.constant0._ZN7cutlass13device_kernelIN5flash11enable_sm90INS1_16FlashAttnFwdSm90INS1_25CollectiveMainloopFwdSm90ILi2EN4cute5tupleIJNS5_1CILi1EEES8_S8_EEENS6_IJNS7_ILi128EEENS7_ILi96EEENS7_ILi64EEEEEELi256ENS_10bfloat16_tEfNS_4arch4Sm90ELb1ELb0ELb0ELb1ELb0ELb0ELb1ELb1ELb0ELb0ELb0ELb0EEENS1_21CollectiveEpilogueFwdINS6_IJSA_NS7_ILi256EEESB_EEES9_SE_SG_Li256ELb1ELb0ELb0ELb0EEENS1_36VarlenDynamicPersistentTileSchedulerILi128ELi96ELi256ELi32ELb0ELb0ELb1ELb1ELb1ELb1EEEEEEEEEvNT_6ParamsE --------------------------
	.section	.nv.constant0._ZN7cutlass13device_kernelIN5flash11enable_sm90INS1_16FlashAttnFwdSm90INS1_25CollectiveMainloopFwdSm90ILi2EN4cute5tupleIJNS5_1CILi1EEES8_S8_EEENS6_IJNS7_ILi128EEENS7_ILi96EEENS7_ILi64EEEEEELi256ENS_10bfloat16_tEfNS_4arch4Sm90ELb1ELb0ELb0ELb1ELb0ELb0ELb1ELb1ELb0ELb0ELb0ELb0EEENS1_21CollectiveEpilogueFwdINS6_IJSA_NS7_ILi256EEESB_EEES9_SE_SG_Li256ELb1ELb0ELb0ELb0EEENS1_36VarlenDynamicPersistentTileSchedulerILi128ELi96ELi256ELi32ELb0ELb0ELb1ELb1ELb1ELb1EEEEEEEEEvNT_6ParamsE,"a",@progbits
	.sectionflags	@""
	.align	4
.nv.constant0._ZN7cutlass13device_kernelIN5flash11enable_sm90INS1_16FlashAttnFwdSm90INS1_25CollectiveMainloopFwdSm90ILi2EN4cute5tupleIJNS5_1CILi1EEES8_S8_EEENS6_IJNS7_ILi128EEENS7_ILi96EEENS7_ILi64EEEEEELi256ENS_10bfloat16_tEfNS_4arch4Sm90ELb1ELb0ELb0ELb1ELb0ELb0ELb1ELb1ELb0ELb0ELb0ELb0EEENS1_21CollectiveEpilogueFwdINS6_IJSA_NS7_ILi256EEESB_EEES9_SE_SG_Li256ELb1ELb0ELb0ELb0EEENS1_36VarlenDynamicPersistentTileSchedulerILi128ELi96ELi256ELi32ELb0ELb0ELb1ELb1ELb1ELb1EEEEEEEEEvNT_6ParamsE:
	.zero		3712


//--------------------- .nv.constant0._ZN7cutlass13device_kernelIN5flash11enable_sm90INS1_16FlashAttnFwdSm90INS1_25CollectiveMainloopFwdSm90ILi2EN4cute5tupleIJNS5_1CILi1EEES8_S8_EEENS6_IJNS7_ILi128EEENS7_ILi96EEENS7_ILi64EEEEEELi256ENS_10bfloat16_tEfNS_4arch4Sm90ELb1ELb0ELb0ELb1ELb0ELb1ELb1ELb1ELb0ELb0ELb0ELb0EEENS1_21CollectiveEpilogueFwdINS6_IJSA_NS7_ILi256EEESB_EEES9_SE_SG_Li256ELb1ELb0ELb0ELb0EEENS1_36VarlenDynamicPersistentTileSchedulerILi128ELi96ELi256ELi32ELb0ELb0ELb1ELb1ELb1ELb1EEEEEEEEEvNT_6ParamsE --------------------------
	.section	.nv.constant0._ZN7cutlass13device_kernelIN5flash11enable_sm90INS1_16FlashAttnFwdSm90INS1_25CollectiveMainloopFwdSm90ILi2EN4cute5tupleIJNS5_1CILi1EEES8_S8_EEENS6_IJNS7_ILi128EEENS7_ILi96EEENS7_ILi64EEEEEELi256ENS_10bfloat16_tEfNS_4arch4Sm90ELb1ELb0ELb0ELb1ELb0ELb1ELb1ELb1ELb0ELb0ELb0ELb0EEENS1_21CollectiveEpilogueFwdINS6_IJSA_NS7_ILi256EEESB_EEES9_SE_SG_Li256ELb1ELb0ELb0ELb0EEENS1_36VarlenDynamicPersistentTileSchedulerILi128ELi96ELi256ELi32ELb0ELb0ELb1ELb1ELb1ELb1EEEEEEEEEvNT_6ParamsE,"a",@progbits
	.sectionflags	@""
	.align	4
.nv.constant0._ZN7cutlass13device_kernelIN5flash11enable_sm90INS1_16FlashAttnFwdSm90INS1_25CollectiveMainloopFwdSm90ILi2EN4cute5tupleIJNS5_1CILi1EEES8_S8_EEENS6_IJNS7_ILi128EEENS7_ILi96EEENS7_ILi64EEEEEELi256ENS_10bfloat16_tEfNS_4arch4Sm90ELb1ELb0ELb0ELb1ELb0ELb1ELb1ELb1ELb0ELb0ELb0ELb0EEENS1_21CollectiveEpilogueFwdINS6_IJSA_NS7_ILi256EEESB_EEES9_SE_SG_Li256ELb1ELb0ELb0ELb0EEENS1_36VarlenDynamicPersistentTileSchedulerILi128ELi96ELi256ELi32ELb0ELb0ELb1ELb1ELb1ELb1EEEEEEEEEvNT_6ParamsE:
	.zero		3712


//--------------------- SYMBOLS --------------------------

	.type		.nv.reservedSmem.offset0,@object
	.size		.nv.reservedSmem.offset0,0x4
